// auto-generated by cutlass_sweep.gemm — config: {"arch": "sm_90", "cluster_m": 2, "cluster_n": 2, "dtype": "tf32", "stages": 5, "tile_k": 32, "tile_m": 64, "tile_n": 256}
#include "cutlass/cutlass.h"
#include "cutlass/gemm/collective/collective_builder.hpp"
#include "cutlass/gemm/device/gemm_universal_adapter.h"
#include "cutlass/gemm/kernel/gemm_universal.hpp"
#include "cutlass/epilogue/collective/collective_builder.hpp"

using ElemA = cutlass::tfloat32_t;
using ElemB = cutlass::tfloat32_t;
using ElemCD = cutlass::tfloat32_t;
using Acc  = float;
using TileShape    = cute::Shape<cute::_64, cute::_256, cute::_32>;
using ClusterShape = cute::Shape<cute::_2, cute::_2, cute::_1>;

using CollectiveEpilogue = typename cutlass::epilogue::collective::CollectiveBuilder<
    cutlass::arch::Sm90, cutlass::arch::OpClassTensorOp,
    TileShape, ClusterShape,
    cutlass::epilogue::collective::EpilogueTileAuto,
    Acc, Acc,
    ElemCD, cutlass::layout::RowMajor, 128 / cutlass::sizeof_bits<ElemCD>::value,
    ElemCD, cutlass::layout::RowMajor, 128 / cutlass::sizeof_bits<ElemCD>::value,
    cutlass::epilogue::collective::EpilogueScheduleAuto
  >::CollectiveOp;

using CollectiveMainloop = typename cutlass::gemm::collective::CollectiveBuilder<
    cutlass::arch::Sm90, cutlass::arch::OpClassTensorOp,
    ElemA, cutlass::layout::RowMajor, 128 / cutlass::sizeof_bits<ElemA>::value,
    ElemB, cutlass::layout::ColumnMajor, 128 / cutlass::sizeof_bits<ElemB>::value,
    Acc,
    TileShape, ClusterShape,
    cutlass::gemm::collective::StageCount<5>,
    cutlass::gemm::collective::KernelScheduleAuto
  >::CollectiveOp;

using GemmKernel = cutlass::gemm::kernel::GemmUniversal<
    cute::Shape<int,int,int,int>,
    CollectiveMainloop,
    CollectiveEpilogue
>;
using Gemm = cutlass::gemm::device::GemmUniversalAdapter<GemmKernel>;

// Force the device kernel symbol into the cubin without needing a host main.
auto* _anchor = &cutlass::device_kernel<GemmKernel>;


// ===== COMPILED SASS (sm_90a) =====

	.target	sm_90a

	.elftype	@"ET_EXEC"


//--------------------- .note.nv.tkinfo           --------------------------
	.section	.note.nv.tkinfo,"",@"SHT_NOTE"
	.sectionflags	@"SHF_NOTE_NV_TKINFO"
	.tkinfo
        /*0018*/ 	.word	0x00000002
        /*0030*/ 	.string	""
        /*0030*/ 	.string	"ptxas"
        /*0030*/ 	.string	"Cuda compilation tools, release 13.0, V13.0.88"
        /*0030*/ 	.string	"Build cuda_13.0.r13.0/compiler.36424714_0"
        /*0030*/ 	.string	"-arch sm_90a -m 64 "



//--------------------- .note.nv.cuinfo           --------------------------
	.section	.note.nv.cuinfo,"",@"SHT_NOTE"
	.sectionflags	@"SHF_NOTE_NV_CUINFO"
        /*0018*/ 	.short	0x0002
        /*001a*/ 	.short	0x005a
        /*001c*/ 	.short	0x0082
	.zero		2


//--------------------- .nv.info                  --------------------------
	.section	.nv.info,"",@"SHT_CUDA_INFO"
	.align	4


	//----- nvinfo : EIATTR_REGCOUNT
	.align		4
        /*0000*/ 	.byte	0x04, 0x2f
        /*0002*/ 	.short	(.L_15 - .L_14)
	.align		4
.L_14:
        /*0004*/ 	.word	index@(_ZN7cutlass13device_kernelINS_4gemm6kernel13GemmUniversalIN4cute5tupleIJiiiiEEENS1_10collective13CollectiveMmaINS1_34MainloopSm90TmaGmmaWarpSpecializedILi5ENS5_IJNS4_1CILi2EEESB_NSA_ILi1EEEEEENS1_32KernelTmaWarpSpecializedPingpongEEENS5_IJNSA_ILi64EEENSA_ILi256EEENSA_ILi32EEEEEENS_10tfloat32_tENS5_IJlSC_lEEESK_SL_NS4_8TiledMMAINS4_8MMA_AtomIJNS4_4SM904GMMA30MMA_64x256x8_F32TF32TF32_SS_TNILNSP_7ScaleInE1ELSR_1EEEEEENS4_6LayoutINS5_IJSC_SC_SC_EEENS5_IJNSA_ILi0EEESW_SW_EEEEENS5_IJNS4_10UnderscoreESZ_SZ_EEEEENS4_23SM90_TMA_LOAD_MULTICASTENS4_14ComposedLayoutINS4_7SwizzleILi3ELi4ELi3EEENS4_18smem_ptr_flag_bitsILi32EEENSU_INS5_IJNSA_ILi8EEESI_EEENS5_IJSI_SC_EEEEEEEvNS4_8identityES12_S1C_vS1D_EENS_8epilogue10collective6detail29Sm90TmaWarpSpecializedAdapterINS1G_15DefaultEpilogueISK_SL_SL_NS1F_6thread17LinearCombinationISK_Li1EffLNS1K_9ScaleType4KindE0ELNS_15FloatRoundStyleE2ESK_EENS1_15EpilogueDefaultEEEEEvvEEEEvNT_6ParamsE)
        /*0008*/ 	.word	0x000000a8


	//----- nvinfo : EIATTR_FRAME_SIZE
	.align		4
.L_15:
        /*000c*/ 	.byte	0x04, 0x11
        /*000e*/ 	.short	(.L_17 - .L_16)
	.align		4
.L_16:
        /*0010*/ 	.word	index@(_ZN7cutlass13device_kernelINS_4gemm6kernel13GemmUniversalIN4cute5tupleIJiiiiEEENS1_10collective13CollectiveMmaINS1_34MainloopSm90TmaGmmaWarpSpecializedILi5ENS5_IJNS4_1CILi2EEESB_NSA_ILi1EEEEEENS1_32KernelTmaWarpSpecializedPingpongEEENS5_IJNSA_ILi64EEENSA_ILi256EEENSA_ILi32EEEEEENS_10tfloat32_tENS5_IJlSC_lEEESK_SL_NS4_8TiledMMAINS4_8MMA_AtomIJNS4_4SM904GMMA30MMA_64x256x8_F32TF32TF32_SS_TNILNSP_7ScaleInE1ELSR_1EEEEEENS4_6LayoutINS5_IJSC_SC_SC_EEENS5_IJNSA_ILi0EEESW_SW_EEEEENS5_IJNS4_10UnderscoreESZ_SZ_EEEEENS4_23SM90_TMA_LOAD_MULTICASTENS4_14ComposedLayoutINS4_7SwizzleILi3ELi4ELi3EEENS4_18smem_ptr_flag_bitsILi32EEENSU_INS5_IJNSA_ILi8EEESI_EEENS5_IJSI_SC_EEEEEEEvNS4_8identityES12_S1C_vS1D_EENS_8epilogue10collective6detail29Sm90TmaWarpSpecializedAdapterINS1G_15DefaultEpilogueISK_SL_SL_NS1F_6thread17LinearCombinationISK_Li1EffLNS1K_9ScaleType4KindE0ELNS_15FloatRoundStyleE2ESK_EENS1_15EpilogueDefaultEEEEEvvEEEEvNT_6ParamsE)
        /*0014*/ 	.word	0x00000008


	//----- nvinfo : EIATTR_MIN_STACK_SIZE
	.align		4
.L_17:
        /*0018*/ 	.byte	0x04, 0x12
        /*001a*/ 	.short	(.L_19 - .L_18)
	.align		4
.L_18:
        /*001c*/ 	.word	index@(_ZN7cutlass13device_kernelINS_4gemm6kernel13GemmUniversalIN4cute5tupleIJiiiiEEENS1_10collective13CollectiveMmaINS1_34MainloopSm90TmaGmmaWarpSpecializedILi5ENS5_IJNS4_1CILi2EEESB_NSA_ILi1EEEEEENS1_32KernelTmaWarpSpecializedPingpongEEENS5_IJNSA_ILi64EEENSA_ILi256EEENSA_ILi32EEEEEENS_10tfloat32_tENS5_IJlSC_lEEESK_SL_NS4_8TiledMMAINS4_8MMA_AtomIJNS4_4SM904GMMA30MMA_64x256x8_F32TF32TF32_SS_TNILNSP_7ScaleInE1ELSR_1EEEEEENS4_6LayoutINS5_IJSC_SC_SC_EEENS5_IJNSA_ILi0EEESW_SW_EEEEENS5_IJNS4_10UnderscoreESZ_SZ_EEEEENS4_23SM90_TMA_LOAD_MULTICASTENS4_14ComposedLayoutINS4_7SwizzleILi3ELi4ELi3EEENS4_18smem_ptr_flag_bitsILi32EEENSU_INS5_IJNSA_ILi8EEESI_EEENS5_IJSI_SC_EEEEEEEvNS4_8identityES12_S1C_vS1D_EENS_8epilogue10collective6detail29Sm90TmaWarpSpecializedAdapterINS1G_15DefaultEpilogueISK_SL_SL_NS1F_6thread17LinearCombinationISK_Li1EffLNS1K_9ScaleType4KindE0ELNS_15FloatRoundStyleE2ESK_EENS1_15EpilogueDefaultEEEEEvvEEEEvNT_6ParamsE)
        /*0020*/ 	.word	0x00000008
.L_19:


//--------------------- .nv.compat                --------------------------
	.section	.nv.compat,"",@"SHT_CUDA_COMPAT_INFO"
	.align	4
        /*0000*/ 	.byte	0x02, 0x09, 0x01, 0x00, 0x02, 0x02, 0x04, 0x00, 0x02, 0x05, 0x05, 0x00, 0x03, 0x07, 0x01, 0x01
        /*0010*/ 	.byte	0x02, 0x03, 0x01, 0x00, 0x02, 0x06, 0x01, 0x00, 0x04, 0x0b, 0x08, 0x00, 0x00, 0x00, 0x00, 0x00
        /*0020*/ 	.byte	0x00, 0x00, 0x00, 0x00


//--------------------- .nv.info._ZN7cutlass13device_kernelINS_4gemm6kernel13GemmUniversalIN4cute5tupleIJiiiiEEENS1_10collective13CollectiveMmaINS1_34MainloopSm90TmaGmmaWarpSpecializedILi5ENS5_IJNS4_1CILi2EEESB_NSA_ILi1EEEEEENS1_32KernelTmaWarpSpecializedPingpongEEENS5_IJNSA_ILi64EEENSA_ILi256EEENSA_ILi32EEEEEENS_10tfloat32_tENS5_IJlSC_lEEESK_SL_NS4_8TiledMMAINS4_8MMA_AtomIJNS4_4SM904GMMA30MMA_64x256x8_F32TF32TF32_SS_TNILNSP_7ScaleInE1ELSR_1EEEEEENS4_6LayoutINS5_IJSC_SC_SC_EEENS5_IJNSA_ILi0EEESW_SW_EEEEENS5_IJNS4_10UnderscoreESZ_SZ_EEEEENS4_23SM90_TMA_LOAD_MULTICASTENS4_14ComposedLayoutINS4_7SwizzleILi3ELi4ELi3EEENS4_18smem_ptr_flag_bitsILi32EEENSU_INS5_IJNSA_ILi8EEESI_EEENS5_IJSI_SC_EEEEEEEvNS4_8identityES12_S1C_vS1D_EENS_8epilogue10collective6detail29Sm90TmaWarpSpecializedAdapterINS1G_15DefaultEpilogueISK_SL_SL_NS1F_6thread17LinearCombinationISK_Li1EffLNS1K_9ScaleType4KindE0ELNS_15FloatRoundStyleE2ESK_EENS1_15EpilogueDefaultEEEEEvvEEEEvNT_6ParamsE --------------------------
	.section	.nv.info._ZN7cutlass13device_kernelINS_4gemm6kernel13GemmUniversalIN4cute5tupleIJiiiiEEENS1_10collective13CollectiveMmaINS1_34MainloopSm90TmaGmmaWarpSpecializedILi5ENS5_IJNS4_1CILi2EEESB_NSA_ILi1EEEEEENS1_32KernelTmaWarpSpecializedPingpongEEENS5_IJNSA_ILi64EEENSA_ILi256EEENSA_ILi32EEEEEENS_10tfloat32_tENS5_IJlSC_lEEESK_SL_NS4_8TiledMMAINS4_8MMA_AtomIJNS4_4SM904GMMA30MMA_64x256x8_F32TF32TF32_SS_TNILNSP_7ScaleInE1ELSR_1EEEEEENS4_6LayoutINS5_IJSC_SC_SC_EEENS5_IJNSA_ILi0EEESW_SW_EEEEENS5_IJNS4_10UnderscoreESZ_SZ_EEEEENS4_23SM90_TMA_LOAD_MULTICASTENS4_14ComposedLayoutINS4_7SwizzleILi3ELi4ELi3EEENS4_18smem_ptr_flag_bitsILi32EEENSU_INS5_IJNSA_ILi8EEESI_EEENS5_IJSI_SC_EEEEEEEvNS4_8identityES12_S1C_vS1D_EENS_8epilogue10collective6detail29Sm90TmaWarpSpecializedAdapterINS1G_15DefaultEpilogueISK_SL_SL_NS1F_6thread17LinearCombinationISK_Li1EffLNS1K_9ScaleType4KindE0ELNS_15FloatRoundStyleE2ESK_EENS1_15EpilogueDefaultEEEEEvvEEEEvNT_6ParamsE,"",@"SHT_CUDA_INFO"
	.sectionflags	@""
	.align	4


	//----- nvinfo : EIATTR_CUDA_API_VERSION
	.align		4
        /*0000*/ 	.byte	0x04, 0x37
        /*0002*/ 	.short	(.L_21 - .L_20)
.L_20:
        /*0004*/ 	.word	0x00000082


	//----- nvinfo : EIATTR_KPARAM_INFO
	.align		4
.L_21:
        /*0008*/ 	.byte	0x04, 0x17
        /*000a*/ 	.short	(.L_23 - .L_22)
.L_22:
        /*000c*/ 	.word	0x00000000
        /*0010*/ 	.short	0x0000
        /*0012*/ 	.short	0x0070
        /*0014*/ 	.byte	0x00, 0xf0, 0x01, 0x10


	//----- nvinfo : EIATTR_SPARSE_MMA_MASK
	.align		4
.L_23:
        /*0018*/ 	.byte	0x03, 0x50
        /*001a*/ 	.short	0x0000


	//----- nvinfo : EIATTR_MAXREG_COUNT
	.align		4
        /*001c*/ 	.byte	0x03, 0x1b
        /*001e*/ 	.short	0x00a8


	//----- nvinfo : EIATTR_NUM_BARRIERS
	.align		4
        /*0020*/ 	.byte	0x02, 0x4c
        /*0022*/ 	.byte	0x01
	.zero		1


	//----- nvinfo : EIATTR_EXTERNS
	.align		4
        /*0024*/ 	.byte	0x04, 0x0f
        /*0026*/ 	.short	(.L_25 - .L_24)


	//   ....[0]....
	.align		4
.L_24:
        /*0028*/ 	.word	index@(__assertfail)


	//----- nvinfo : EIATTR_ANNOTATIONS
	.align		4
.L_25:
        /*002c*/ 	.byte	0x04, 0x55
        /*002e*/ 	.short	(.L_27 - .L_26)


	//   ....[0]....
.L_26:
        /*0030*/ 	.word	0x00000001
        /*0034*/ 	.byte	0xd0, 0x0d, 0x00, 0x00, 0x01, 0x00, 0x00, 0x00, 0x60, 0x9f, 0x00, 0x00, 0x01, 0x00, 0x00, 0x00
        /*0044*/ 	.byte	0xe0, 0xac, 0x00, 0x00


	//----- nvinfo : EIATTR_MERCURY_ISA_VERSION
	.align		4
.L_27:
        /*0048*/ 	.byte	0x03, 0x5f
        /*004a*/ 	.short	0x0101


	//----- nvinfo : EIATTR_INT_WARP_WIDE_INSTR_OFFSETS
	.align		4
        /*004c*/ 	.byte	0x04, 0x31
        /*004e*/ 	.short	(.L_29 - .L_28)


	//   ....[0]....
.L_28:
        /*0050*/ 	.word	0x00000550


	//   ....[1]....
        /*0054*/ 	.word	0x00000580


	//   ....[2]....
        /*0058*/ 	.word	0x000005c0


	//   ....[3]....
        /*005c*/ 	.word	0x000006f0


	//   ....[4]....
        /*0060*/ 	.word	0x00000700


	//   ....[5]....
        /*0064*/ 	.word	0x00000710


	//   ....[6]....
        /*0068*/ 	.word	0x000007b0


	//   ....[7]....
        /*006c*/ 	.word	0x000007f0


	//   ....[8]....
        /*0070*/ 	.word	0x000020a0


	//----- nvinfo : EIATTR_COOP_GROUP_MASK_REGIDS
	.align		4
.L_29:
        /*0074*/ 	.byte	0x04, 0x29
        /*0076*/ 	.short	(.L_31 - .L_30)


	//   ....[0]....
.L_30:
        /*0078*/ 	.word	0xffffffff


	//   ....[1]....
        /*007c*/ 	.word	0xffffffff


	//   ....[2]....
        /*0080*/ 	.word	0xffffffff


	//   ....[3]....
        /*0084*/ 	.word	0xffffffff


	//   ....[4]....
        /*0088*/ 	.word	0xffffffff


	//   ....[5]....
        /*008c*/ 	.word	0xffffffff


	//   ....[6]....
        /*0090*/ 	.word	0xffffffff


	//----- nvinfo : EIATTR_COOP_GROUP_INSTR_OFFSETS
	.align		4
.L_31:
        /*0094*/ 	.byte	0x04, 0x28
        /*0096*/ 	.short	(.L_33 - .L_32)


	//   ....[0]....
.L_32:
        /*0098*/ 	.word	0x00000070


	//   ....[1]....
        /*009c*/ 	.word	0x00000080


	//   ....[2]....
        /*00a0*/ 	.word	0x00000140


	//   ....[3]....
        /*00a4*/ 	.word	0x00000310


	//   ....[4]....
        /*00a8*/ 	.word	0x00000350


	//   ....[5]....
        /*00ac*/ 	.word	0x00000730


	//   ....[6]....
        /*00b0*/ 	.word	0x00000970


	//----- nvinfo : EIATTR_REG_RECONFIG
	.align		4
.L_33:
        /*00b4*/ 	.byte	0x01, 0x54
	.zero		2


	//----- nvinfo : EIATTR_SYSCALL_OFFSETS
	.align		4
        /*00b8*/ 	.byte	0x04, 0x46
        /*00ba*/ 	.short	(.L_35 - .L_34)


	//   ....[0]....
.L_34:
        /*00bc*/ 	.word	0x00001800


	//----- nvinfo : EIATTR_MBARRIER_INSTR_OFFSETS
	.align		4
.L_35:
        /*00c0*/ 	.byte	0x04, 0x39
        /*00c2*/ 	.short	(.L_37 - .L_36)


	//   ....[0]....
.L_36:
        /*00c4*/ 	.word	0x00000260
        /*00c8*/ 	.word	0x000000ff
        /*00cc*/ 	.word	0x00000000
        /*00d0*/ 	.short	0x0100
        /*00d2*/ 	.byte	0x08
	.zero		1


	//   ....[1]....
        /*00d4*/ 	.word	0x00000270
        /*00d8*/ 	.word	0x000000ff
        /*00dc*/ 	.word	0x00000028
        /*00e0*/ 	.short	0x0100
        /*00e2*/ 	.byte	0x08
	.zero		1


	//   ....[2]....
        /*00e4*/ 	.word	0x00000280
        /*00e8*/ 	.word	0x000000ff
        /*00ec*/ 	.word	0x00000008
        /*00f0*/ 	.short	0x0100
        /*00f2*/ 	.byte	0x08
	.zero		1


	//   ....[3]....
        /*00f4*/ 	.word	0x00000290
        /*00f8*/ 	.word	0x000000ff
        /*00fc*/ 	.word	0x00000030
        /*0100*/ 	.short	0x0100
        /*0102*/ 	.byte	0x08
	.zero		1


	//   ....[4]....
        /*0104*/ 	.word	0x000002a0
        /*0108*/ 	.word	0x000000ff
        /*010c*/ 	.word	0x00000010
        /*0110*/ 	.short	0x0100
        /*0112*/ 	.byte	0x08
	.zero		1


	//   ....[5]....
        /*0114*/ 	.word	0x000002b0
        /*0118*/ 	.word	0x000000ff
        /*011c*/ 	.word	0x00000038
        /*0120*/ 	.short	0x0100
        /*0122*/ 	.byte	0x08
	.zero		1


	//   ....[6]....
        /*0124*/ 	.word	0x000002c0
        /*0128*/ 	.word	0x000000ff
        /*012c*/ 	.word	0x00000018
        /*0130*/ 	.short	0x0100
        /*0132*/ 	.byte	0x08
	.zero		1


	//   ....[7]....
        /*0134*/ 	.word	0x000002d0
        /*0138*/ 	.word	0x000000ff
        /*013c*/ 	.word	0x00000040
        /*0140*/ 	.short	0x0100
        /*0142*/ 	.byte	0x08
	.zero		1


	//   ....[8]....
        /*0144*/ 	.word	0x000002e0
        /*0148*/ 	.word	0x000000ff
        /*014c*/ 	.word	0x00000020
        /*0150*/ 	.short	0x0100
        /*0152*/ 	.byte	0x08
	.zero		1


	//   ....[9]....
        /*0154*/ 	.word	0x000002f0
        /*0158*/ 	.word	0x000000ff
        /*015c*/ 	.word	0x00000048
        /*0160*/ 	.short	0x0100
        /*0162*/ 	.byte	0x08
	.zero		1


	//   ....[10]....
        /*0164*/ 	.word	0x00000820
        /*0168*/ 	.word	0x000000ff
        /*016c*/ 	.word	0x00000080
        /*0170*/ 	.short	0x0100
        /*0172*/ 	.byte	0x08
	.zero		1


	//   ....[11]....
        /*0174*/ 	.word	0x000008b0
        /*0178*/ 	.word	0x000000ff
        /*017c*/ 	.word	0x00000088
        /*0180*/ 	.short	0x0100
        /*0182*/ 	.byte	0x08
	.zero		1


	//   ....[12]....
        /*0184*/ 	.word	0x000008f0
        /*0188*/ 	.word	0x000000ff
        /*018c*/ 	.word	0x00000060
        /*0190*/ 	.short	0x0100
        /*0192*/ 	.byte	0x09
	.zero		1


	//   ....[13]....
        /*0194*/ 	.word	0x00000900
        /*0198*/ 	.word	0x000000ff
        /*019c*/ 	.word	0x00000068
        /*01a0*/ 	.short	0x0100
        /*01a2*/ 	.byte	0x09
	.zero		1


	//   ....[14]....
        /*01a4*/ 	.word	0x00000910
        /*01a8*/ 	.word	0x000000ff
        /*01ac*/ 	.word	0x00000070
        /*01b0*/ 	.short	0x0100
        /*01b2*/ 	.byte	0x09
	.zero		1


	//   ....[15]....
        /*01b4*/ 	.word	0x00000920
        /*01b8*/ 	.word	0x000000ff
        /*01bc*/ 	.word	0x00000078
        /*01c0*/ 	.short	0x0100
        /*01c2*/ 	.byte	0x09
	.zero		1


	//   ....[16]....
        /*01c4*/ 	.word	0x000016e0
        /*01c8*/ 	.word	0x0000009f
        /*01cc*/ 	.word	0x00000000
        /*01d0*/ 	.short	0x010a
        /*01d2*/ 	.byte	0x2a
	.zero		1


	//   ....[17]....
        /*01d4*/ 	.word	0x00001880
        /*01d8*/ 	.word	0x00000003
        /*01dc*/ 	.word	0x00000000
        /*01e0*/ 	.short	0x010a
        /*01e2*/ 	.byte	0x3f
	.zero		1


	//   ....[18]....
        /*01e4*/ 	.word	0x000018e0
        /*01e8*/ 	.word	0x00000003
        /*01ec*/ 	.word	0x00000000
        /*01f0*/ 	.short	0x010a
        /*01f2*/ 	.byte	0x3f
	.zero		1


	//   ....[19]....
        /*01f4*/ 	.word	0x00001c70
        /*01f8*/ 	.word	0x000000ff
        /*01fc*/ 	.word	0x00000000
        /*0200*/ 	.short	0x010a
        /*0202*/ 	.byte	0x04
	.zero		1


	//   ....[20]....
        /*0204*/ 	.word	0x00001cb0
        /*0208*/ 	.word	0x000000ff
        /*020c*/ 	.word	0x00000000
        /*0210*/ 	.short	0x010a
        /*0212*/ 	.byte	0x04
	.zero		1


	//   ....[21]....
        /*0214*/ 	.word	0x00001f40
        /*0218*/ 	.word	0x00000005
        /*021c*/ 	.word	0x00000000
        /*0220*/ 	.short	0x0101
        /*0222*/ 	.byte	0x3f
	.zero		1


	//   ....[22]....
        /*0224*/ 	.word	0x00002040
        /*0228*/ 	.word	0x000000a0
        /*022c*/ 	.word	0x00000000
        /*0230*/ 	.short	0x0101
        /*0232*/ 	.byte	0x2d
	.zero		1


	//   ....[23]....
        /*0234*/ 	.word	0x00002140
        /*0238*/ 	.word	0x00000003
        /*023c*/ 	.word	0x00000000
        /*0240*/ 	.short	0x0101
        /*0242*/ 	.byte	0x3f
	.zero		1


	//   ....[24]....
        /*0244*/ 	.word	0x00002200
        /*0248*/ 	.word	0x0000009f
        /*024c*/ 	.word	0x00000010
        /*0250*/ 	.short	0x010a
        /*0252*/ 	.byte	0x2a
	.zero		1


	//   ....[25]....
        /*0254*/ 	.word	0x00009f80
        /*0258*/ 	.word	0x000000a2
        /*025c*/ 	.word	0x00000000
        /*0260*/ 	.short	0x0101
        /*0262*/ 	.byte	0x2d
	.zero		1


	//   ....[26]....
        /*0264*/ 	.word	0x0000aa00
        /*0268*/ 	.word	0x0000000a
        /*026c*/ 	.word	0x00000028
        /*0270*/ 	.short	0x010a
        /*0272*/ 	.byte	0x3f
	.zero		1


	//   ....[27]....
        /*0274*/ 	.word	0x0000adf0
        /*0278*/ 	.word	0x00000005
        /*027c*/ 	.word	0x00000088
        /*0280*/ 	.short	0x0101
        /*0282*/ 	.byte	0x3f
	.zero		1


	//   ....[28]....
        /*0284*/ 	.word	0x0000b570
        /*0288*/ 	.word	0x00000009
        /*028c*/ 	.word	0x00000000
        /*0290*/ 	.short	0x010a
        /*0292*/ 	.byte	0x3f
	.zero		1


	//   ....[29]....
        /*0294*/ 	.word	0x0000b5f0
        /*0298*/ 	.word	0x00000008
        /*029c*/ 	.word	0x00000000
        /*02a0*/ 	.short	0x010a
        /*02a2*/ 	.byte	0x3f
	.zero		1


	//   ....[30]....
        /*02a4*/ 	.word	0x0000b680
        /*02a8*/ 	.word	0x00000009
        /*02ac*/ 	.word	0x00000000
        /*02b0*/ 	.short	0x010a
        /*02b2*/ 	.byte	0x3f
	.zero		1


	//   ....[31]....
        /*02b4*/ 	.word	0x0000b710
        /*02b8*/ 	.word	0x00000006
        /*02bc*/ 	.word	0x00000000
        /*02c0*/ 	.short	0x010a
        /*02c2*/ 	.byte	0x3f
	.zero		1


	//   ....[32]....
        /*02c4*/ 	.word	0x0000b7a0
        /*02c8*/ 	.word	0x00000003
        /*02cc*/ 	.word	0x00000000
        /*02d0*/ 	.short	0x010a
        /*02d2*/ 	.byte	0x3f
	.zero		1


	//   ....[33]....
        /*02d4*/ 	.word	0x0000b800
        /*02d8*/ 	.word	0x000000a1
        /*02dc*/ 	.word	0x00000000
        /*02e0*/ 	.short	0x010a
        /*02e2*/ 	.byte	0x3f
	.zero		1


	//   ....[34]....
        /*02e4*/ 	.word	0x0000b850
        /*02e8*/ 	.word	0x00000003
        /*02ec*/ 	.word	0x00000000
        /*02f0*/ 	.short	0x010a
        /*02f2*/ 	.byte	0x3f
	.zero		1


	//   ....[35]....
        /*02f4*/ 	.word	0x0000b8b0
        /*02f8*/ 	.word	0x00000005
        /*02fc*/ 	.word	0x00000000
        /*0300*/ 	.short	0x010a
        /*0302*/ 	.byte	0x3f
	.zero		1


	//   ....[36]....
        /*0304*/ 	.word	0x0000b900
        /*0308*/ 	.word	0x000000a1
        /*030c*/ 	.word	0x00000010
        /*0310*/ 	.short	0x010a
        /*0312*/ 	.byte	0x3f
	.zero		1


	//   ....[37]....
        /*0314*/ 	.word	0x0000b9d0
        /*0318*/ 	.word	0x0000000a
        /*031c*/ 	.word	0x00000028
        /*0320*/ 	.short	0x010a
        /*0322*/ 	.byte	0x3f
	.zero		1


	//   ....[38]....
        /*0324*/ 	.word	0x0000baa0
        /*0328*/ 	.word	0x00000009
        /*032c*/ 	.word	0x00000000
        /*0330*/ 	.short	0x010a
        /*0332*/ 	.byte	0x3f
	.zero		1


	//   ....[39]....
        /*0334*/ 	.word	0x0000baf0
        /*0338*/ 	.word	0x00000008
        /*033c*/ 	.word	0x00000000
        /*0340*/ 	.short	0x010a
        /*0342*/ 	.byte	0x3f
	.zero		1


	//   ....[40]....
        /*0344*/ 	.word	0x0000bb40
        /*0348*/ 	.word	0x00000009
        /*034c*/ 	.word	0x00000000
        /*0350*/ 	.short	0x010a
        /*0352*/ 	.byte	0x3f
	.zero		1


	//   ....[41]....
        /*0354*/ 	.word	0x0000bb90
        /*0358*/ 	.word	0x00000006
        /*035c*/ 	.word	0x00000000
        /*0360*/ 	.short	0x010a
        /*0362*/ 	.byte	0x3f
	.zero		1


	//----- nvinfo : EIATTR_NUM_MBARRIERS
	.align		4
.L_37:
        /*0364*/ 	.byte	0x03, 0x38
        /*0366*/ 	.short	0x0010


	//----- nvinfo : EIATTR_EXIT_INSTR_OFFSETS
	.align		4
        /*0368*/ 	.byte	0x04, 0x1c
        /*036a*/ 	.short	(.L_39 - .L_38)


	//   ....[0]....
.L_38:
        /*036c*/ 	.word	0x00001410


	//   ....[1]....
        /*0370*/ 	.word	0x00001470


	//   ....[2]....
        /*0374*/ 	.word	0x0000a610


	//   ....[3]....
        /*0378*/ 	.word	0x0000a640


	//   ....[4]....
        /*037c*/ 	.word	0x0000b7f0


	//----- nvinfo : EIATTR_MAX_THREADS
	.align		4
.L_39:
        /*0380*/ 	.byte	0x04, 0x05
        /*0382*/ 	.short	(.L_41 - .L_40)
.L_40:
        /*0384*/ 	.word	0x00000180
        /*0388*/ 	.word	0x00000001
        /*038c*/ 	.word	0x00000001


	//----- nvinfo : EIATTR_CRS_STACK_SIZE
	.align		4
.L_41:
        /*0390*/ 	.byte	0x04, 0x1e
        /*0392*/ 	.short	(.L_43 - .L_42)
.L_42:
        /*0394*/ 	.word	0x00000000


	//----- nvinfo : EIATTR_CBANK_PARAM_SIZE
	.align		4
.L_43:
        /*0398*/ 	.byte	0x03, 0x19
        /*039a*/ 	.short	0x0470


	//----- nvinfo : EIATTR_PARAM_CBANK
	.align		4
        /*039c*/ 	.byte	0x04, 0x0a
        /*039e*/ 	.short	(.L_45 - .L_44)
	.align		4
.L_44:
        /*03a0*/ 	.word	index@(.nv.constant0._ZN7cutlass13device_kernelINS_4gemm6kernel13GemmUniversalIN4cute5tupleIJiiiiEEENS1_10collective13CollectiveMmaINS1_34MainloopSm90TmaGmmaWarpSpecializedILi5ENS5_IJNS4_1CILi2EEESB_NSA_ILi1EEEEEENS1_32KernelTmaWarpSpecializedPingpongEEENS5_IJNSA_ILi64EEENSA_ILi256EEENSA_ILi32EEEEEENS_10tfloat32_tENS5_IJlSC_lEEESK_SL_NS4_8TiledMMAINS4_8MMA_AtomIJNS4_4SM904GMMA30MMA_64x256x8_F32TF32TF32_SS_TNILNSP_7ScaleInE1ELSR_1EEEEEENS4_6LayoutINS5_IJSC_SC_SC_EEENS5_IJNSA_ILi0EEESW_SW_EEEEENS5_IJNS4_10UnderscoreESZ_SZ_EEEEENS4_23SM90_TMA_LOAD_MULTICASTENS4_14ComposedLayoutINS4_7SwizzleILi3ELi4ELi3EEENS4_18smem_ptr_flag_bitsILi32EEENSU_INS5_IJNSA_ILi8EEESI_EEENS5_IJSI_SC_EEEEEEEvNS4_8identityES12_S1C_vS1D_EENS_8epilogue10collective6detail29Sm90TmaWarpSpecializedAdapterINS1G_15DefaultEpilogueISK_SL_SL_NS1F_6thread17LinearCombinationISK_Li1EffLNS1K_9ScaleType4KindE0ELNS_15FloatRoundStyleE2ESK_EENS1_15EpilogueDefaultEEEEEvvEEEEvNT_6ParamsE)
        /*03a4*/ 	.short	0x0210
        /*03a6*/ 	.short	0x0470


	//----- nvinfo : EIATTR_SW_WAR
	.align		4
.L_45:
        /*03a8*/ 	.byte	0x04, 0x36
        /*03aa*/ 	.short	(.L_47 - .L_46)
.L_46:
        /*03ac*/ 	.word	0x00000008
.L_47:


//--------------------- .nv.callgraph             --------------------------
	.section	.nv.callgraph,"",@"SHT_CUDA_CALLGRAPH"
	.align	4
	.sectionentsize	8
	.align		4
        /*0000*/ 	.word	0x00000000
	.align		4
        /*0004*/ 	.word	0xffffffff
	.align		4
        /*0008*/ 	.word	index@(_ZN7cutlass13device_kernelINS_4gemm6kernel13GemmUniversalIN4cute5tupleIJiiiiEEENS1_10collective13CollectiveMmaINS1_34MainloopSm90TmaGmmaWarpSpecializedILi5ENS5_IJNS4_1CILi2EEESB_NSA_ILi1EEEEEENS1_32KernelTmaWarpSpecializedPingpongEEENS5_IJNSA_ILi64EEENSA_ILi256EEENSA_ILi32EEEEEENS_10tfloat32_tENS5_IJlSC_lEEESK_SL_NS4_8TiledMMAINS4_8MMA_AtomIJNS4_4SM904GMMA30MMA_64x256x8_F32TF32TF32_SS_TNILNSP_7ScaleInE1ELSR_1EEEEEENS4_6LayoutINS5_IJSC_SC_SC_EEENS5_IJNSA_ILi0EEESW_SW_EEEEENS5_IJNS4_10UnderscoreESZ_SZ_EEEEENS4_23SM90_TMA_LOAD_MULTICASTENS4_14ComposedLayoutINS4_7SwizzleILi3ELi4ELi3EEENS4_18smem_ptr_flag_bitsILi32EEENSU_INS5_IJNSA_ILi8EEESI_EEENS5_IJSI_SC_EEEEEEEvNS4_8identityES12_S1C_vS1D_EENS_8epilogue10collective6detail29Sm90TmaWarpSpecializedAdapterINS1G_15DefaultEpilogueISK_SL_SL_NS1F_6thread17LinearCombinationISK_Li1EffLNS1K_9ScaleType4KindE0ELNS_15FloatRoundStyleE2ESK_EENS1_15EpilogueDefaultEEEEEvvEEEEvNT_6ParamsE)
	.align		4
        /*000c*/ 	.word	index@(__assertfail)
	.align		4
        /*0010*/ 	.word	0x00000000
	.align		4
        /*0014*/ 	.word	0xfffffffe
	.align		4
        /*0018*/ 	.word	0x00000000
	.align		4
        /*001c*/ 	.word	0xfffffffd
	.align		4
        /*0020*/ 	.word	0x00000000
	.align		4
        /*0024*/ 	.word	0xfffffffc


//--------------------- .nv.constant4             --------------------------
	.section	.nv.constant4,"a",@progbits
	.align	8
	.align		8
.nv.constant4:
        /*0000*/ 	.dword	__assertfail
	.align		8
        /*0008*/ 	.dword	__unnamed_1
	.align		8
        /*0010*/ 	.dword	_ZN39_INTERNAL_936e9f08_4_k_cu_59c568c0_68314cuda3std3__45__cpo5beginE
	.align		8
        /*0018*/ 	.dword	_ZN39_INTERNAL_936e9f08_4_k_cu_59c568c0_68314cuda3std3__45__cpo3endE
	.align		8
        /*0020*/ 	.dword	_ZN39_INTERNAL_936e9f08_4_k_cu_59c568c0_68314cuda3std3__45__cpo6cbeginE
	.align		8
        /*0028*/ 	.dword	_ZN39_INTERNAL_936e9f08_4_k_cu_59c568c0_68314cuda3std3__45__cpo4cendE
	.align		8
        /*0030*/ 	.dword	_ZN39_INTERNAL_936e9f08_4_k_cu_59c568c0_68314cuda3std3__441_GLOBAL__N__936e9f08_4_k_cu_59c568c0_68316ignoreE
	.align		8
        /*0038*/ 	.dword	_ZN39_INTERNAL_936e9f08_4_k_cu_59c568c0_68314cuda3std3__419piecewise_constructE
	.align		8
        /*0040*/ 	.dword	_ZN39_INTERNAL_936e9f08_4_k_cu_59c568c0_68314cuda3std3__48in_placeE
	.align		8
        /*0048*/ 	.dword	_ZN39_INTERNAL_936e9f08_4_k_cu_59c568c0_68314cuda3std6ranges3__45__cpo4swapE
	.align		8
        /*0050*/ 	.dword	_ZN39_INTERNAL_936e9f08_4_k_cu_59c568c0_68314cuda3std6ranges3__45__cpo9iter_moveE
	.align		8
        /*0058*/ 	.dword	_ZN39_INTERNAL_936e9f08_4_k_cu_59c568c0_68314cute7productE
	.align		8
        /*0060*/ 	.dword	_ZN39_INTERNAL_936e9f08_4_k_cu_59c568c0_68314cute1_E
	.align		8
        /*0068*/ 	.dword	$str$22
	.align		8
        /*0070*/ 	.dword	$str$23


//--------------------- .text._ZN7cutlass13device_kernelINS_4gemm6kernel13GemmUniversalIN4cute5tupleIJiiiiEEENS1_10collective13CollectiveMmaINS1_34MainloopSm90TmaGmmaWarpSpecializedILi5ENS5_IJNS4_1CILi2EEESB_NSA_ILi1EEEEEENS1_32KernelTmaWarpSpecializedPingpongEEENS5_IJNSA_ILi64EEENSA_ILi256EEENSA_ILi32EEEEEENS_10tfloat32_tENS5_IJlSC_lEEESK_SL_NS4_8TiledMMAINS4_8MMA_AtomIJNS4_4SM904GMMA30MMA_64x256x8_F32TF32TF32_SS_TNILNSP_7ScaleInE1ELSR_1EEEEEENS4_6LayoutINS5_IJSC_SC_SC_EEENS5_IJNSA_ILi0EEESW_SW_EEEEENS5_IJNS4_10UnderscoreESZ_SZ_EEEEENS4_23SM90_TMA_LOAD_MULTICASTENS4_14ComposedLayoutINS4_7SwizzleILi3ELi4ELi3EEENS4_18smem_ptr_flag_bitsILi32EEENSU_INS5_IJNSA_ILi8EEESI_EEENS5_IJSI_SC_EEEEEEEvNS4_8identityES12_S1C_vS1D_EENS_8epilogue10collective6detail29Sm90TmaWarpSpecializedAdapterINS1G_15DefaultEpilogueISK_SL_SL_NS1F_6thread17LinearCombinationISK_Li1EffLNS1K_9ScaleType4KindE0ELNS_15FloatRoundStyleE2ESK_EENS1_15EpilogueDefaultEEEEEvvEEEEvNT_6ParamsE --------------------------
	.section	.text._ZN7cutlass13device_kernelINS_4gemm6kernel13GemmUniversalIN4cute5tupleIJiiiiEEENS1_10collective13CollectiveMmaINS1_34MainloopSm90TmaGmmaWarpSpecializedILi5ENS5_IJNS4_1CILi2EEESB_NSA_ILi1EEEEEENS1_32KernelTmaWarpSpecializedPingpongEEENS5_IJNSA_ILi64EEENSA_ILi256EEENSA_ILi32EEEEEENS_10tfloat32_tENS5_IJlSC_lEEESK_SL_NS4_8TiledMMAINS4_8MMA_AtomIJNS4_4SM904GMMA30MMA_64x256x8_F32TF32TF32_SS_TNILNSP_7ScaleInE1ELSR_1EEEEEENS4_6LayoutINS5_IJSC_SC_SC_EEENS5_IJNSA_ILi0EEESW_SW_EEEEENS5_IJNS4_10UnderscoreESZ_SZ_EEEEENS4_23SM90_TMA_LOAD_MULTICASTENS4_14ComposedLayoutINS4_7SwizzleILi3ELi4ELi3EEENS4_18smem_ptr_flag_bitsILi32EEENSU_INS5_IJNSA_ILi8EEESI_EEENS5_IJSI_SC_EEEEEEEvNS4_8identityES12_S1C_vS1D_EENS_8epilogue10collective6detail29Sm90TmaWarpSpecializedAdapterINS1G_15DefaultEpilogueISK_SL_SL_NS1F_6thread17LinearCombinationISK_Li1EffLNS1K_9ScaleType4KindE0ELNS_15FloatRoundStyleE2ESK_EENS1_15EpilogueDefaultEEEEEvvEEEEvNT_6ParamsE,"ax",@progbits
	.align	128
.text._ZN7cutlass13device_kernelINS_4gemm6kernel13GemmUniversalIN4cute5tupleIJiiiiEEENS1_10collective13CollectiveMmaINS1_34MainloopSm90TmaGmmaWarpSpecializedILi5ENS5_IJNS4_1CILi2EEESB_NSA_ILi1EEEEEENS1_32KernelTmaWarpSpecializedPingpongEEENS5_IJNSA_ILi64EEENSA_ILi256EEENSA_ILi32EEEEEENS_10tfloat32_tENS5_IJlSC_lEEESK_SL_NS4_8TiledMMAINS4_8MMA_AtomIJNS4_4SM904GMMA30MMA_64x256x8_F32TF32TF32_SS_TNILNSP_7ScaleInE1ELSR_1EEEEEENS4_6LayoutINS5_IJSC_SC_SC_EEENS5_IJNSA_ILi0EEESW_SW_EEEEENS5_IJNS4_10UnderscoreESZ_SZ_EEEEENS4_23SM90_TMA_LOAD_MULTICASTENS4_14ComposedLayoutINS4_7SwizzleILi3ELi4ELi3EEENS4_18smem_ptr_flag_bitsILi32EEENSU_INS5_IJNSA_ILi8EEESI_EEENS5_IJSI_SC_EEEEEEEvNS4_8identityES12_S1C_vS1D_EENS_8epilogue10collective6detail29Sm90TmaWarpSpecializedAdapterINS1G_15DefaultEpilogueISK_SL_SL_NS1F_6thread17LinearCombinationISK_Li1EffLNS1K_9ScaleType4KindE0ELNS_15FloatRoundStyleE2ESK_EENS1_15EpilogueDefaultEEEEEvvEEEEvNT_6ParamsE:
        .type           _ZN7cutlass13device_kernelINS_4gemm6kernel13GemmUniversalIN4cute5tupleIJiiiiEEENS1_10collective13CollectiveMmaINS1_34MainloopSm90TmaGmmaWarpSpecializedILi5ENS5_IJNS4_1CILi2EEESB_NSA_ILi1EEEEEENS1_32KernelTmaWarpSpecializedPingpongEEENS5_IJNSA_ILi64EEENSA_ILi256EEENSA_ILi32EEEEEENS_10tfloat32_tENS5_IJlSC_lEEESK_SL_NS4_8TiledMMAINS4_8MMA_AtomIJNS4_4SM904GMMA30MMA_64x256x8_F32TF32TF32_SS_TNILNSP_7ScaleInE1ELSR_1EEEEEENS4_6LayoutINS5_IJSC_SC_SC_EEENS5_IJNSA_ILi0EEESW_SW_EEEEENS5_IJNS4_10UnderscoreESZ_SZ_EEEEENS4_23SM90_TMA_LOAD_MULTICASTENS4_14ComposedLayoutINS4_7SwizzleILi3ELi4ELi3EEENS4_18smem_ptr_flag_bitsILi32EEENSU_INS5_IJNSA_ILi8EEESI_EEENS5_IJSI_SC_EEEEEEEvNS4_8identityES12_S1C_vS1D_EENS_8epilogue10collective6detail29Sm90TmaWarpSpecializedAdapterINS1G_15DefaultEpilogueISK_SL_SL_NS1F_6thread17LinearCombinationISK_Li1EffLNS1K_9ScaleType4KindE0ELNS_15FloatRoundStyleE2ESK_EENS1_15EpilogueDefaultEEEEEvvEEEEvNT_6ParamsE,@function
        .size           _ZN7cutlass13device_kernelINS_4gemm6kernel13GemmUniversalIN4cute5tupleIJiiiiEEENS1_10collective13CollectiveMmaINS1_34MainloopSm90TmaGmmaWarpSpecializedILi5ENS5_IJNS4_1CILi2EEESB_NSA_ILi1EEEEEENS1_32KernelTmaWarpSpecializedPingpongEEENS5_IJNSA_ILi64EEENSA_ILi256EEENSA_ILi32EEEEEENS_10tfloat32_tENS5_IJlSC_lEEESK_SL_NS4_8TiledMMAINS4_8MMA_AtomIJNS4_4SM904GMMA30MMA_64x256x8_F32TF32TF32_SS_TNILNSP_7ScaleInE1ELSR_1EEEEEENS4_6LayoutINS5_IJSC_SC_SC_EEENS5_IJNSA_ILi0EEESW_SW_EEEEENS5_IJNS4_10UnderscoreESZ_SZ_EEEEENS4_23SM90_TMA_LOAD_MULTICASTENS4_14ComposedLayoutINS4_7SwizzleILi3ELi4ELi3EEENS4_18smem_ptr_flag_bitsILi32EEENSU_INS5_IJNSA_ILi8EEESI_EEENS5_IJSI_SC_EEEEEEEvNS4_8identityES12_S1C_vS1D_EENS_8epilogue10collective6detail29Sm90TmaWarpSpecializedAdapterINS1G_15DefaultEpilogueISK_SL_SL_NS1F_6thread17LinearCombinationISK_Li1EffLNS1K_9ScaleType4KindE0ELNS_15FloatRoundStyleE2ESK_EENS1_15EpilogueDefaultEEEEEvvEEEEvNT_6ParamsE,(.L_x_331 - _ZN7cutlass13device_kernelINS_4gemm6kernel13GemmUniversalIN4cute5tupleIJiiiiEEENS1_10collective13CollectiveMmaINS1_34MainloopSm90TmaGmmaWarpSpecializedILi5ENS5_IJNS4_1CILi2EEESB_NSA_ILi1EEEEEENS1_32KernelTmaWarpSpecializedPingpongEEENS5_IJNSA_ILi64EEENSA_ILi256EEENSA_ILi32EEEEEENS_10tfloat32_tENS5_IJlSC_lEEESK_SL_NS4_8TiledMMAINS4_8MMA_AtomIJNS4_4SM904GMMA30MMA_64x256x8_F32TF32TF32_SS_TNILNSP_7ScaleInE1ELSR_1EEEEEENS4_6LayoutINS5_IJSC_SC_SC_EEENS5_IJNSA_ILi0EEESW_SW_EEEEENS5_IJNS4_10UnderscoreESZ_SZ_EEEEENS4_23SM90_TMA_LOAD_MULTICASTENS4_14ComposedLayoutINS4_7SwizzleILi3ELi4ELi3EEENS4_18smem_ptr_flag_bitsILi32EEENSU_INS5_IJNSA_ILi8EEESI_EEENS5_IJSI_SC_EEEEEEEvNS4_8identityES12_S1C_vS1D_EENS_8epilogue10collective6detail29Sm90TmaWarpSpecializedAdapterINS1G_15DefaultEpilogueISK_SL_SL_NS1F_6thread17LinearCombinationISK_Li1EffLNS1K_9ScaleType4KindE0ELNS_15FloatRoundStyleE2ESK_EENS1_15EpilogueDefaultEEEEEvvEEEEvNT_6ParamsE)
        .other          _ZN7cutlass13device_kernelINS_4gemm6kernel13GemmUniversalIN4cute5tupleIJiiiiEEENS1_10collective13CollectiveMmaINS1_34MainloopSm90TmaGmmaWarpSpecializedILi5ENS5_IJNS4_1CILi2EEESB_NSA_ILi1EEEEEENS1_32KernelTmaWarpSpecializedPingpongEEENS5_IJNSA_ILi64EEENSA_ILi256EEENSA_ILi32EEEEEENS_10tfloat32_tENS5_IJlSC_lEEESK_SL_NS4_8TiledMMAINS4_8MMA_AtomIJNS4_4SM904GMMA30MMA_64x256x8_F32TF32TF32_SS_TNILNSP_7ScaleInE1ELSR_1EEEEEENS4_6LayoutINS5_IJSC_SC_SC_EEENS5_IJNSA_ILi0EEESW_SW_EEEEENS5_IJNS4_10UnderscoreESZ_SZ_EEEEENS4_23SM90_TMA_LOAD_MULTICASTENS4_14ComposedLayoutINS4_7SwizzleILi3ELi4ELi3EEENS4_18smem_ptr_flag_bitsILi32EEENSU_INS5_IJNSA_ILi8EEESI_EEENS5_IJSI_SC_EEEEEEEvNS4_8identityES12_S1C_vS1D_EENS_8epilogue10collective6detail29Sm90TmaWarpSpecializedAdapterINS1G_15DefaultEpilogueISK_SL_SL_NS1F_6thread17LinearCombinationISK_Li1EffLNS1K_9ScaleType4KindE0ELNS_15FloatRoundStyleE2ESK_EENS1_15EpilogueDefaultEEEEEvvEEEEvNT_6ParamsE,@"STO_CUDA_ENTRY STV_DEFAULT"
_ZN7cutlass13device_kernelINS_4gemm6kernel13GemmUniversalIN4cute5tupleIJiiiiEEENS1_10collective13CollectiveMmaINS1_34MainloopSm90TmaGmmaWarpSpecializedILi5ENS5_IJNS4_1CILi2EEESB_NSA_ILi1EEEEEENS1_32KernelTmaWarpSpecializedPingpongEEENS5_IJNSA_ILi64EEENSA_ILi256EEENSA_ILi32EEEEEENS_10tfloat32_tENS5_IJlSC_lEEESK_SL_NS4_8TiledMMAINS4_8MMA_AtomIJNS4_4SM904GMMA30MMA_64x256x8_F32TF32TF32_SS_TNILNSP_7ScaleInE1ELSR_1EEEEEENS4_6LayoutINS5_IJSC_SC_SC_EEENS5_IJNSA_ILi0EEESW_SW_EEEEENS5_IJNS4_10UnderscoreESZ_SZ_EEEEENS4_23SM90_TMA_LOAD_MULTICASTENS4_14ComposedLayoutINS4_7SwizzleILi3ELi4ELi3EEENS4_18smem_ptr_flag_bitsILi32EEENSU_INS5_IJNSA_ILi8EEESI_EEENS5_IJSI_SC_EEEEEEEvNS4_8identityES12_S1C_vS1D_EENS_8epilogue10collective6detail29Sm90TmaWarpSpecializedAdapterINS1G_15DefaultEpilogueISK_SL_SL_NS1F_6thread17LinearCombinationISK_Li1EffLNS1K_9ScaleType4KindE0ELNS_15FloatRoundStyleE2ESK_EENS1_15EpilogueDefaultEEEEEvvEEEEvNT_6ParamsE:
[----:B------:R-:W0:Y:S02]  /*0000*/  LDC R1, c[0x0][0x28] ;  /* 0x00000a00ff017b82 */ /* 0x000e240000000800 */
[----:B0-----:R-:W-:Y:S01]  /*0010*/  VIADD R1, R1, 0xfffffff8 ;  /* 0xfffffff801017836 */ /* 0x001fe20000000000 */
[----:B------:R-:W0:Y:S01]  /*0020*/  S2R R4, SR_TID.X ;  /* 0x0000000000047919 */ /* 0x000e220000002100 */
[----:B------:R-:W-:Y:S01]  /*0030*/  ELECT P0, URZ, PT ;  /* 0x00000000003f782f */ /* 0x000fe20003800000 */
[----:B------:R-:W-:Y:S01]  /*0040*/  BSSY B0, `(.L_x_0) ;  /* 0x000000f000007945 */ /* 0x000fe20003800000 */
[--C-:B0-----:R-:W-:Y:S02]  /*0050*/  SHF.R.U32.HI R2, RZ, 0x5, R4.reuse ;  /* 0x00000005ff027819 */ /* 0x101fe40000011604 */
[----:B------:R-:W-:-:S03]  /*0060*/  SHF.R.U32.HI R7, RZ, 0x7, R4 ;  /* 0x00000007ff077819 */ /* 0x000fc60000011604 */
[----:B------:R-:W0:Y:S04]  /*0070*/  SHFL.IDX PT, R5, R2, RZ, 0x1f ;  /* 0x00001fff02057589 */ /* 0x000e2800000e0000 */
[----:B------:R1:W2:Y:S01]  /*0080*/  SHFL.IDX PT, R10, R7, RZ, 0x1f ;  /* 0x00001fff070a7589 */ /* 0x0002a200000e0000 */
[----:B0-----:R-:W-:-:S13]  /*0090*/  ISETP.NE.OR P0, PT, R5, RZ, !P0 ;  /* 0x000000ff0500720c */ /* 0x001fda0004705670 */
[----:B-12---:R-:W-:Y:S05]  /*00a0*/  @P0 BRA `(.L_x_1) ;  /* 0x0000000000200947 */ /* 0x006fea0003800000 */
[----:B------:R-:W-:Y:S02]  /*00b0*/  ULDC.64 UR4, c[0x0][0x198] ;  /* 0x0000660000047ab9 */ /* 0x000fe40000000a00 */
[----:B------:R-:W-:Y:S02]  /*00c0*/  UIADD3 UR6, UP0, UR4, 0xf0, URZ ;  /* 0x000000f004067890 */ /* 0x000fe4000ff1e03f */
[----:B------:R-:W-:Y:S02]  /*00d0*/  UIADD3 UR4, UP1, UR4, 0x1f0, URZ ;  /* 0x000001f004047890 */ /* 0x000fe4000ff3e03f */
[----:B------:R-:W-:Y:S02]  /*00e0*/  UIADD3.X UR7, URZ, UR5, URZ, UP0, !UPT ;  /* 0x000000053f077290 */ /* 0x000fe400087fe43f */
[----:B------:R-:W-:-:S07]  /*00f0*/  UIADD3.X UR5, URZ, UR5, URZ, UP1, !UPT ;  /* 0x000000053f057290 */ /* 0x000fce0008ffe43f */
[----:B------:R0:W-:Y:S02]  /*0100*/  UTMACCTL.PF [UR6] ;  /* 0x00000000060079b9 */ /* 0x0001e40008040000 */
[----:B------:R0:W-:Y:S02]  /*0110*/  UTMACCTL.PF [UR4] ;  /* 0x00000000040079b9 */ /* 0x0001e40008040000 */
[----:B0-----:R-:W-:Y:S01]  /*0120*/  NOP ;  /* 0x0000000000007918 */ /* 0x001fe20000000000 */
.L_x_1:
[----:B------:R-:W-:Y:S05]  /*0130*/  BSYNC B0 ;  /* 0x0000000000007941 */ /* 0x000fea0003800000 */
.L_x_0:
[----:B------:R-:W0:Y:S01]  /*0140*/  SHFL.IDX PT, R8, R2, RZ, 0x1f ;  /* 0x00001fff02087589 */ /* 0x000e2200000e0000 */
[----:B------:R-:W-:-:S04]  /*0150*/  SHF.R.S32.HI R3, RZ, 0x1f, R4 ;  /* 0x0000001fff037819 */ /* 0x000fc80000011404 */
[----:B------:R-:W-:Y:S02]  /*0160*/  LEA.HI R3, R3, R4, RZ, 0x7 ;  /* 0x0000000403037211 */ /* 0x000fe400078f38ff */
[----:B0-----:R-:W-:-:S13]  /*0170*/  ISETP.NE.AND P0, PT, R8, RZ, PT ;  /* 0x000000ff0800720c */ /* 0x001fda0003f05270 */
[----:B------:R-:W-:Y:S05]  /*0180*/  @P0 BRA `(.L_x_2) ;  /* 0x0000000000600947 */ /* 0x000fea0003800000 */
[----:B------:R-:W0:Y:S01]  /*0190*/  S2UR UR8, SR_CgaCtaId ;  /* 0x00000000000879c3 */ /* 0x000e220000008800 */
[----:B------:R-:W-:Y:S01]  /*01a0*/  UMOV UR4, 0x400 ;  /* 0x0000040000047882 */ /* 0x000fe20000000000 */
[----:B------:R-:W-:Y:S01]  /*01b0*/  UMOV UR5, 0x1 ;  /* 0x0000000100057882 */ /* 0x000fe20000000000 */
[----:B------:R-:W-:Y:S01]  /*01c0*/  UMOV UR6, 0x3 ;  /* 0x0000000300067882 */ /* 0x000fe20000000000 */
[----:B------:R-:W-:Y:S01]  /*01d0*/  ELECT P0, URZ, PT ;  /* 0x00000000003f782f */ /* 0x000fe20003800000 */
[----:B------:R-:W-:-:S04]  /*01e0*/  UIADD3 UR6, -UR6, 0x100000, URZ ;  /* 0x0010000006067890 */ /* 0x000fc8000fffe13f */
[----:B------:R-:W-:Y:S02]  /*01f0*/  USHF.L.U32 UR7, UR6, 0xb, URZ ;  /* 0x0000000b06077899 */ /* 0x000fe4000800063f */
[----:B------:R-:W-:Y:S02]  /*0200*/  USHF.L.U32 UR6, UR6, 0x1, URZ ;  /* 0x0000000106067899 */ /* 0x000fe4000800063f */
[----:B0-----:R-:W-:Y:S02]  /*0210*/  ULEA UR8, UR8, UR4, 0x18 ;  /* 0x0000000408087291 */ /* 0x001fe4000f8ec03f */
[----:B------:R-:W-:-:S04]  /*0220*/  UIADD3 UR4, -UR5, 0x100000, URZ ;  /* 0x0010000005047890 */ /* 0x000fc8000fffe13f */
[----:B------:R-:W-:Y:S02]  /*0230*/  USHF.L.U32 UR5, UR4, 0xb, URZ ;  /* 0x0000000b04057899 */ /* 0x000fe4000800063f */
[----:B------:R-:W-:Y:S01]  /*0240*/  USHF.L.U32 UR4, UR4, 0x1, URZ ;  /* 0x0000000104047899 */ /* 0x000fe2000800063f */
[----:B------:R-:W0:Y:S11]  /*0250*/  FENCE.VIEW.ASYNC.S ;  /* 0x00000000000073c6 */ /* 0x000e360000000000 */
[----:B0-----:R0:W1:Y:S01]  /*0260*/  SYNCS.EXCH.64 URZ, [UR8], UR4 ;  /* 0x00000004083f75b2 */ /* 0x0010620008000100 */
[----:B------:R0:W2:Y:S01]  /*0270*/  SYNCS.EXCH.64 URZ, [UR8+0x28], UR6 ;  /* 0x00002806083f75b2 */ /* 0x0000a20008000100 */
[----:B------:R0:W3:Y:S01]  /*0280*/  SYNCS.EXCH.64 URZ, [UR8+0x8], UR4 ;  /* 0x00000804083f75b2 */ /* 0x0000e20008000100 */
[----:B------:R0:W4:Y:S01]  /*0290*/  SYNCS.EXCH.64 URZ, [UR8+0x30], UR6 ;  /* 0x00003006083f75b2 */ /* 0x0001220008000100 */
[----:B------:R0:W0:Y:S01]  /*02a0*/  SYNCS.EXCH.64 URZ, [UR8+0x10], UR4 ;  /* 0x00001004083f75b2 */ /* 0x0000220008000100 */
[----:B------:R0:W0:Y:S01]  /*02b0*/  SYNCS.EXCH.64 URZ, [UR8+0x38], UR6 ;  /* 0x00003806083f75b2 */ /* 0x0000220008000100 */
[----:B------:R0:W0:Y:S01]  /*02c0*/  SYNCS.EXCH.64 URZ, [UR8+0x18], UR4 ;  /* 0x00001804083f75b2 */ /* 0x0000220008000100 */
[----:B------:R0:W0:Y:S01]  /*02d0*/  SYNCS.EXCH.64 URZ, [UR8+0x40], UR6 ;  /* 0x00004006083f75b2 */ /* 0x0000220008000100 */
[----:B------:R0:W0:Y:S01]  /*02e0*/  SYNCS.EXCH.64 URZ, [UR8+0x20], UR4 ;  /* 0x00002004083f75b2 */ /* 0x0000220008000100 */
[----:B------:R0:W0:Y:S01]  /*02f0*/  SYNCS.EXCH.64 URZ, [UR8+0x48], UR6 ;  /* 0x00004806083f75b2 */ /* 0x0000220008000100 */
[----:B------:R-:W-:Y:S01]  /*0300*/  NOP ;  /* 0x0000000000007918 */ /* 0x000fe20000000000 */
.L_x_2:
[----:B------:R-:W5:Y:S01]  /*0310*/  SHFL.IDX PT, R13, R2, RZ, 0x1f ;  /* 0x00001fff020d7589 */ /* 0x000f6200000e0000 */
[----:B------:R-:W1:Y:S01]  /*0320*/  S2UR UR12, SR_CTAID.X ;  /* 0x00000000000c79c3 */ /* 0x000e620000002500 */
[----:B------:R-:W-:Y:S02]  /*0330*/  LOP3.LUT R3, R3, 0xffffff80, RZ, 0xc0, !PT ;  /* 0xffffff8003037812 */ /* 0x000fe400078ec0ff */
[----:B------:R-:W-:Y:S01]  /*0340*/  ELECT P0, URZ, PT ;  /* 0x00000000003f782f */ /* 0x000fe20003800000 */
[----:B------:R2:W3:Y:S01]  /*0350*/  SHFL.IDX PT, R12, R2, RZ, 0x1f ;  /* 0x00001fff020c7589 */ /* 0x0004e200000e0000 */
[----:B------:R-:W-:Y:S01]  /*0360*/  ELECT P1, URZ, PT ;  /* 0x00000000003f782f */ /* 0x000fe20003820000 */
[----:B------:R-:W-:Y:S01]  /*0370*/  NOP ;  /* 0x0000000000007918 */ /* 0x000fe20000000000 */
[----:B------:R-:W-:Y:S01]  /*0380*/  IMAD.IADD R3, R4, 0x1, -R3 ;  /* 0x0000000104037824 */ /* 0x000fe200078e0a03 */
[----:B------:R-:W4:Y:S01]  /*0390*/  S2R R6, SR_CTAID.Y ;  /* 0x0000000000067919 */ /* 0x000f220000002600 */
[----:B0-----:R-:W-:Y:S01]  /*03a0*/  ULDC UR4, c[0x0][0x150] ;  /* 0x0000540000047ab9 */ /* 0x001fe20000000800 */
[----:B------:R-:W0:Y:S01]  /*03b0*/  LDC R14, c[0x0][0x144] ;  /* 0x00005100ff0e7b82 */ /* 0x000e220000000800 */
[----:B------:R-:W-:Y:S01]  /*03c0*/  UMOV UR11, 0x80 ;  /* 0x00000080000b7882 */ /* 0x000fe20000000000 */
[----:B------:R-:W-:Y:S01]  /*03d0*/  SHF.R.S32.HI R0, RZ, 0x1f, R3 ;  /* 0x0000001fff007819 */ /* 0x000fe20000011403 */
[----:B------:R-:W-:Y:S01]  /*03e0*/  NOP ;  /* 0x0000000000007918 */ /* 0x000fe20000000000 */
[C---:B------:R-:W-:Y:S01]  /*03f0*/  VIADD R35, R10.reuse, 0xffffffff ;  /* 0xffffffff0a237836 */ /* 0x040fe20000000000 */
[----:B------:R-:W-:Y:S01]  /*0400*/  ISETP.NE.AND P4, PT, R10, RZ, PT ;  /* 0x000000ff0a00720c */ /* 0x000fe20003f85270 */
[----:B------:R-:W-:Y:S01]  /*0410*/  IMAD.MOV.U32 R153, RZ, RZ, 0x1 ;  /* 0x00000001ff997424 */ /* 0x000fe200078e00ff */
[----:B------:R-:W-:Y:S01]  /*0420*/  LEA.HI R9, R0, R3, RZ, 0x3 ;  /* 0x0000000300097211 */ /* 0x000fe200078f18ff */
[----:B------:R-:W0:Y:S01]  /*0430*/  LDC R15, c[0x0][0x140] ;  /* 0x00005000ff0f7b82 */ /* 0x000e220000000800 */
[----:B------:R-:W-:-:S02]  /*0440*/  ISETP.GE.U32.AND P6, PT, R35, 0x2, PT ;  /* 0x000000022300780c */ /* 0x000fc40003fc6070 */
[--C-:B------:R-:W-:Y:S02]  /*0450*/  SHF.R.S32.HI R11, RZ, 0x3, R9.reuse ;  /* 0x00000003ff0b7819 */ /* 0x100fe40000011409 */
[----:B--2---:R-:W-:Y:S02]  /*0460*/  SHF.R.S32.HI R2, RZ, 0x1f, R9 ;  /* 0x0000001fff027819 */ /* 0x004fe40000011409 */
[----:B------:R-:W-:Y:S01]  /*0470*/  SHF.R.S32.HI R9, RZ, 0x1f, R8 ;  /* 0x0000001fff097819 */ /* 0x000fe20000011408 */
[----:B------:R-:W2:Y:S01]  /*0480*/  LDC R25, c[0x0][0x148] ;  /* 0x00005200ff197b82 */ /* 0x000ea20000000800 */
[----:B-----5:R-:W-:Y:S02]  /*0490*/  ISETP.NE.OR P0, PT, R13, RZ, !P0 ;  /* 0x000000ff0d00720c */ /* 0x020fe40004705670 */
[----:B-1----:R-:W-:Y:S02]  /*04a0*/  I2FP.F32.U32 R13, UR12 ;  /* 0x0000000c000d7c45 */ /* 0x002fe40008201000 */
[----:B------:R-:W-:-:S02]  /*04b0*/  LEA.HI R2, R2, R11, RZ, 0x2 ;  /* 0x0000000b02027211 */ /* 0x000fc400078f10ff */
[----:B------:R-:W-:Y:S01]  /*04c0*/  LEA.HI R9, R9, R8, RZ, 0x2 ;  /* 0x0000000809097211 */ /* 0x000fe200078f10ff */
[----:B------:R-:W-:Y:S01]  /*04d0*/  FMUL R13, R13, UR4 ;  /* 0x000000040d0d7c20 */ /* 0x000fe20008400000 */
[----:B---3--:R-:W-:Y:S01]  /*04e0*/  ISETP.NE.OR P1, PT, R12, RZ, !P1 ;  /* 0x000000ff0c00720c */ /* 0x008fe20004f25670 */
[----:B------:R-:W-:Y:S01]  /*04f0*/  ULDC UR4, c[0x0][0x154] ;  /* 0x0000550000047ab9 */ /* 0x000fe20000000800 */
[----:B------:R-:W-:Y:S02]  /*0500*/  LOP3.LUT R12, R2, 0xfffffffc, RZ, 0xc0, !PT ;  /* 0xfffffffc020c7812 */ /* 0x000fe400078ec0ff */
[----:B------:R-:W-:Y:S01]  /*0510*/  LOP3.LUT R9, R9, 0x3ffffffc, RZ, 0xc0, !PT ;  /* 0x3ffffffc09097812 */ /* 0x000fe200078ec0ff */
[----:B------:R-:W1:Y:S01]  /*0520*/  F2I.U32.TRUNC.NTZ R13, R13 ;  /* 0x0000000d000d7305 */ /* 0x000e62000020f000 */
[----:B------:R-:W-:Y:S01]  /*0530*/  SHF.R.S32.HI R2, RZ, 0x1f, R5 ;  /* 0x0000001fff027819 */ /* 0x000fe20000011405 */
[----:B------:R-:W-:Y:S01]  /*0540*/  IMAD.IADD R12, R11, 0x1, -R12 ;  /* 0x000000010b0c7824 */ /* 0x000fe200078e0a0c */
[----:B------:R-:W-:Y:S01]  /*0550*/  VOTEU.ALL UP1, P0 ;  /* 0x00000000003f7886 */ /* 0x000fe20000020000 */
[----:B------:R-:W-:Y:S01]  /*0560*/  IMAD.IADD R9, R8, 0x1, -R9 ;  /* 0x0000000108097824 */ /* 0x000fe200078e0a09 */
[----:B------:R-:W-:Y:S01]  /*0570*/  LEA.HI R2, R2, R5, RZ, 0x2 ;  /* 0x0000000502027211 */ /* 0x000fe200078f10ff */
[----:B------:R-:W-:Y:S01]  /*0580*/  VOTEU.ALL UP0, P0 ;  /* 0x00000000003f7886 */ /* 0x000fe20000000000 */
[----:B----4-:R-:W-:Y:S01]  /*0590*/  I2FP.F32.U32 R8, R6 ;  /* 0x0000000600087245 */ /* 0x010fe20000201000 */
[----:B------:R-:W-:Y:S01]  /*05a0*/  IMAD R9, R9, 0x4, R12 ;  /* 0x0000000409097824 */ /* 0x000fe200078e020c */
[----:B------:R-:W-:Y:S01]  /*05b0*/  LOP3.LUT R2, R2, 0xfffffffc, RZ, 0xc0, !PT ;  /* 0xfffffffc02027812 */ /* 0x000fe200078ec0ff */
[----:B------:R-:W-:Y:S01]  /*05c0*/  VOTEU.ALL UP2, P1 ;  /* 0x00000000003f7886 */ /* 0x000fe20000840000 */
[----:B------:R-:W3:Y:S01]  /*05d0*/  @!UP1 S2UR UR7, SR_CgaCtaId ;  /* 0x00000000000799c3 */ /* 0x000ee20000008800 */
[----:B------:R-:W-:Y:S01]  /*05e0*/  FMUL R8, R8, UR4 ;  /* 0x0000000408087c20 */ /* 0x000fe20008400000 */
[----:B------:R-:W-:Y:S01]  /*05f0*/  IMAD.SHL.U32 R152, R9, 0x4, RZ ;  /* 0x0000000409987824 */ /* 0x000fe200078e00ff */
[----:B------:R-:W-:Y:S01]  /*0600*/  UMOV UR4, 0x20 ;  /* 0x0000002000047882 */ /* 0x000fe20000000000 */
[----:B------:R-:W-:Y:S01]  /*0610*/  IMAD.IADD R5, R5, 0x1, -R2 ;  /* 0x0000000105057824 */ /* 0x000fe200078e0a02 */
[----:B------:R-:W-:Y:S01]  /*0620*/  LEA.HI R2, R9, R9, RZ, 0x1 ;  /* 0x0000000909027211 */ /* 0x000fe200078f08ff */
[----:B-1----:R-:W-:Y:S01]  /*0630*/  IMAD.MOV R13, RZ, RZ, -R13 ;  /* 0x000000ffff0d7224 */ /* 0x002fe200078e0a0d */
[----:B------:R-:W1:Y:S01]  /*0640*/  F2I.U32.TRUNC.NTZ R8, R8 ;  /* 0x0000000800087305 */ /* 0x000e62000020f000 */
[----:B------:R-:W4:Y:S01]  /*0650*/  @!UP2 S2UR UR10, SR_CgaCtaId ;  /* 0x00000000000aa9c3 */ /* 0x000f220000008800 */
[----:B------:R-:W-:Y:S01]  /*0660*/  LOP3.LUT R2, R2, 0xfffffffe, RZ, 0xc0, !PT ;  /* 0xfffffffe02027812 */ /* 0x000fe200078ec0ff */
[----:B0-----:R-:W-:Y:S01]  /*0670*/  IMAD R21, R14, R13, UR12 ;  /* 0x0000000c0e157e24 */ /* 0x001fe2000f8e020d */
[----:B------:R-:W-:Y:S01]  /*0680*/  @!UP1 UMOV UR6, 0x400 ;  /* 0x0000040000069882 */ /* 0x000fe20000000000 */
[----:B------:R-:W-:-:S04]  /*0690*/  @!UP1 UIADD3 UR4, -UR4, 0x100000, URZ ;  /* 0x0010000004049890 */ /* 0x000fc8000fffe13f */
[----:B------:R-:W-:Y:S02]  /*06a0*/  @!UP1 USHF.L.U32 UR5, UR4, 0xb, URZ ;  /* 0x0000000b04059899 */ /* 0x000fe4000800063f */
[----:B------:R-:W-:Y:S01]  /*06b0*/  @!UP1 USHF.L.U32 UR4, UR4, 0x1, URZ ;  /* 0x0000000104049899 */ /* 0x000fe2000800063f */
[C---:B------:R-:W-:Y:S01]  /*06c0*/  LOP3.LUT R152, R9.reuse, 0xc, R152, 0x78, !PT ;  /* 0x0000000c09987812 */ /* 0x040fe200078e7898 */
[----:B------:R-:W-:Y:S01]  /*06d0*/  IMAD.IADD R2, R9, 0x1, -R2 ;  /* 0x0000000109027824 */ /* 0x000fe200078e0a02 */
[----:B------:R-:W-:Y:S01]  /*06e0*/  @!UP2 UMOV UR9, 0x400 ;  /* 0x000004000009a882 */ /* 0x000fe20000000000 */
[----:B------:R-:W-:Y:S01]  /*06f0*/  VOTEU.ALL UP3, P1 ;  /* 0x00000000003f7886 */ /* 0x000fe20000860000 */
[----:B------:R-:W-:Y:S01]  /*0700*/  VOTEU.ALL UP4, P1 ;  /* 0x00000000003f7886 */ /* 0x000fe20000880000 */
[----:B------:R-:W-:Y:S01]  /*0710*/  VOTEU.ALL UP5, P1 ;  /* 0x00000000003f7886 */ /* 0x000fe200008a0000 */
[----:B------:R-:W-:Y:S01]  /*0720*/  ISETP.NE.AND P3, PT, R2, R21, PT ;  /* 0x000000150200720c */ /* 0x000fe20003f65270 */
[----:B------:R0:W0:Y:S01]  /*0730*/  SHFL.IDX PT, R14, R7, RZ, 0x1f ;  /* 0x00001fff070e7589 */ /* 0x00002200000e0000 */
[----:B------:R-:W-:Y:S01]  /*0740*/  ISETP.EQ.U32.AND P2, PT, R15, 0x1, PT ;  /* 0x000000010f00780c */ /* 0x000fe20003f42070 */
[----:B-1----:R-:W-:Y:S01]  /*0750*/  IMAD.MOV R20, RZ, RZ, -R8 ;  /* 0x000000ffff147224 */ /* 0x002fe200078e0a08 */
[----:B---3--:R-:W-:-:S02]  /*0760*/  @!UP1 ULEA UR8, UR7, UR6, 0x18 ;  /* 0x0000000607089291 */ /* 0x008fc4000f8ec03f */
[----:B------:R-:W-:-:S04]  /*0770*/  @!UP2 UIADD3 UR6, -UR11, 0x100000, URZ ;  /* 0x001000000b06a890 */ /* 0x000fc8000fffe13f */
[----:B------:R-:W-:Y:S02]  /*0780*/  @!UP2 USHF.L.U32 UR7, UR6, 0xb, URZ ;  /* 0x0000000b0607a899 */ /* 0x000fe4000800063f */
[----:B------:R-:W-:Y:S01]  /*0790*/  @!UP2 USHF.L.U32 UR6, UR6, 0x1, URZ ;  /* 0x000000010606a899 */ /* 0x000fe2000800063f */
[----:B--2---:R-:W-:Y:S01]  /*07a0*/  IMAD R9, R25, R20, R6 ;  /* 0x0000001419097224 */ /* 0x004fe200078e0206 */
[----:B------:R-:W-:Y:S01]  /*07b0*/  VOTEU.ALL UP1, P0 ;  /* 0x00000000003f7886 */ /* 0x000fe20000020000 */
[----:B------:R-:W-:Y:S01]  /*07c0*/  LOP3.LUT P0, RZ, R3, 0x7, RZ, 0xc0, !PT ;  /* 0x0000000703ff7812 */ /* 0x000fe2000780c0ff */
[----:B----4-:R-:W-:Y:S01]  /*07d0*/  @!UP2 ULEA UR9, UR10, UR9, 0x18 ;  /* 0x000000090a09a291 */ /* 0x010fe2000f8ec03f */
[----:B------:R-:W-:Y:S01]  /*07e0*/  @P3 LEA.HI R2, R152, R152, RZ, 0x1 ;  /* 0x0000009898023211 */ /* 0x000fe200078f08ff */
[----:B------:R-:W-:Y:S01]  /*07f0*/  VOTEU.ALL UP2, P1 ;  /* 0x00000000003f7886 */ /* 0x000fe20000840000 */
[----:B------:R-:W-:Y:S01]  /*0800*/  ISETP.NE.AND P1, PT, R5, 0x3, PT ;  /* 0x000000030500780c */ /* 0x000fe20003f25270 */
[----:B------:R-:W1:Y:S02]  /*0810*/  FENCE.VIEW.ASYNC.S ;  /* 0x00000000000073c6 */ /* 0x000e640000000000 */
[----:B-1----:R1:W2:Y:S01]  /*0820*/  @!UP0 SYNCS.EXCH.64 URZ, [UR8+0x80], UR4 ;  /* 0x00008004083f85b2 */ /* 0x0022a20008000100 */
[----:B------:R-:W-:-:S02]  /*0830*/  @P3 SHF.R.S32.HI R2, RZ, 0x1, R2 ;  /* 0x00000001ff023819 */ /* 0x000fc40000011402 */
[----:B------:R-:W-:Y:S02]  /*0840*/  ISETP.EQ.OR P1, PT, R5, RZ, !P1 ;  /* 0x000000ff0500720c */ /* 0x000fe40004f22670 */
[----:B------:R-:W-:Y:S02]  /*0850*/  @P3 ISETP.NE.AND P5, PT, R2, R9, PT ;  /* 0x000000090200320c */ /* 0x000fe40003fa5270 */
[----:B------:R-:W-:Y:S02]  /*0860*/  ISETP.LT.U32.AND P0, PT, R152, 0x4, !P0 ;  /* 0x000000049800780c */ /* 0x000fe40004701070 */
[----:B------:R-:W-:Y:S02]  /*0870*/  ISETP.EQ.AND P1, PT, R10, RZ, P1 ;  /* 0x000000ff0a00720c */ /* 0x000fe40000f22270 */
[----:B------:R-:W-:Y:S02]  /*0880*/  SEL R2, RZ, 0x1, !P0 ;  /* 0x00000001ff027807 */ /* 0x000fe40004000000 */
[----:B------:R-:W-:-:S02]  /*0890*/  @P3 SEL R153, RZ, 0x1, P5 ;  /* 0x00000001ff993807 */ /* 0x000fc40002800000 */
[----:B------:R-:W-:Y:S01]  /*08a0*/  SEL R16, RZ, 0x1, !P1 ;  /* 0x00000001ff107807 */ /* 0x000fe20004800000 */
[----:B------:R1:W3:Y:S01]  /*08b0*/  @!UP1 SYNCS.EXCH.64 URZ, [UR8+0x88], UR4 ;  /* 0x00008804083f95b2 */ /* 0x0002e20008000100 */
[----:B------:R-:W-:Y:S01]  /*08c0*/  NOP ;  /* 0x0000000000007918 */ /* 0x000fe20000000000 */
[----:B------:R-:W-:Y:S02]  /*08d0*/  LOP3.LUT R153, R153, R2, RZ, 0xc0, !PT ;  /* 0x0000000299997212 */ /* 0x000fe400078ec0ff */
[----:B------:R-:W-:Y:S01]  /*08e0*/  SEL R16, R16, 0x2, P6 ;  /* 0x0000000210107807 */ /* 0x000fe20003000000 */
[----:B------:R1:W4:Y:S01]  /*08f0*/  @!UP2 SYNCS.EXCH.64 URZ, [UR9+0x60], UR6 ;  /* 0x00006006093fa5b2 */ /* 0x0003220008000100 */
[----:B------:R1:W0:Y:S01]  /*0900*/  @!UP3 SYNCS.EXCH.64 URZ, [UR9+0x68], UR6 ;  /* 0x00006806093fb5b2 */ /* 0x0002220008000100 */
[----:B------:R1:W0:Y:S01]  /*0910*/  @!UP4 SYNCS.EXCH.64 URZ, [UR9+0x70], UR6 ;  /* 0x00007006093fc5b2 */ /* 0x0002220008000100 */
[----:B------:R1:W0:Y:S01]  /*0920*/  @!UP5 SYNCS.EXCH.64 URZ, [UR9+0x78], UR6 ;  /* 0x00007806093fd5b2 */ /* 0x0002220008000100 */
[----:B------:R-:W-:Y:S01]  /*0930*/  NOP ;  /* 0x0000000000007918 */ /* 0x000fe20000000000 */
[----:B-12---:R-:W-:Y:S05]  /*0940*/  @!P2 BRA `(.L_x_3) ;  /* 0x000000000008a947 */ /* 0x006fea0003800000 */
[----:B0--34-:R-:W-:Y:S01]  /*0950*/  UCGABAR_ARV ;  /* 0x00000000000079c7 */ /* 0x019fe20008000000 */
[----:B------:R-:W-:Y:S05]  /*0960*/  BRA `(.L_x_4) ;  /* 0x0000000000047947 */ /* 0x000fea0003800000 */
.L_x_3:
[----:B0--34-:R-:W-:Y:S01]  /*0970*/  NOP ;  /* 0x0000000000007918 */ /* 0x019fe20000000000 */
.L_x_4:
[----:B------:R-:W-:Y:S01]  /*0980*/  ULDC.64 UR4, c[0x0][0x598] ;  /* 0x0001660000047ab9 */ /* 0x000fe20000000a00 */
[----:B------:R-:W-:Y:S01]  /*0990*/  ULDC.64 UR36, c[0x0][0x208] ;  /* 0x0000820000247ab9 */ /* 0x000fe20000000a00 */
[----:B------:R-:W-:-:S04]  /*09a0*/  ISETP.NE.U32.AND P0, PT, RZ, UR4, PT ;  /* 0x00000004ff007c0c */ /* 0x000fc8000bf05070 */
[----:B------:R-:W-:-:S13]  /*09b0*/  ISETP.NE.AND.EX P0, PT, RZ, UR5, PT, P0 ;  /* 0x00000005ff007c0c */ /* 0x000fda000bf05300 */
[----:B------:R-:W-:Y:S05]  /*09c0*/  @!P0 BRA `(.L_x_5) ;  /* 0x00000000001c8947 */ /* 0x000fea0003800000 */
[----:B------:R-:W0:Y:S02]  /*09d0*/  LDC.64 R8, c[0x0][0x598] ;  /* 0x00016600ff087b82 */ /* 0x000e240000000a00 */
[----:B0-----:R-:W2:Y:S02]  /*09e0*/  LDG.E.64 R8, desc[UR36][R8.64] ;  /* 0x0000002408087981 */ /* 0x001ea4000c1e1b00 */
[----:B--2---:R-:W-:-:S04]  /*09f0*/  ISETP.NE.U32.AND P0, PT, R8, RZ, PT ;  /* 0x000000ff0800720c */ /* 0x004fc80003f05070 */
[----:B------:R-:W-:-:S13]  /*0a00*/  ISETP.NE.AND.EX P0, PT, R9, RZ, PT, P0 ;  /* 0x000000ff0900720c */ /* 0x000fda0003f05300 */
[----:B------:R-:W-:Y:S05]  /*0a10*/  @!P0 BRA `(.L_x_5) ;  /* 0x0000000000088947 */ /* 0x000fea0003800000 */
[----:B------:R0:W5:Y:S01]  /*0a20*/  LD.E R154, desc[UR36][R8.64] ;  /* 0x00000024089a7980 */ /* 0x000162000c101900 */
[----:B------:R-:W-:Y:S05]  /*0a30*/  BRA `(.L_x_6) ;  /* 0x0000000000247947 */ /* 0x000fea0003800000 */
.L_x_5:
[----:B------:R-:W-:Y:S02]  /*0a40*/  ULDC.64 UR4, c[0x0][0x588] ;  /* 0x0001620000047ab9 */ /* 0x000fe40000000a00 */
[----:B------:R-:W-:-:S04]  /*0a50*/  ISETP.NE.U32.AND P0, PT, RZ, UR4, PT ;  /* 0x00000004ff007c0c */ /* 0x000fc8000bf05070 */
[----:B------:R-:W-:-:S13]  /*0a60*/  ISETP.NE.AND.EX P0, PT, RZ, UR5, PT, P0 ;  /* 0x00000005ff007c0c */ /* 0x000fda000bf05300 */
[----:B------:R-:W-:Y:S05]  /*0a70*/  @!P0 BRA `(.L_x_7) ;  /* 0x00000000000c8947 */ /* 0x000fea0003800000 */
[----:B------:R-:W0:Y:S02]  /*0a80*/  LDC.64 R154, c[0x0][0x588] ;  /* 0x00016200ff9a7b82 */ /* 0x000e240000000a00 */
[----:B0-----:R1:W5:Y:S01]  /*0a90*/  LDG.E R154, desc[UR36][R154.64] ;  /* 0x000000249a9a7981 */ /* 0x001362000c1e1900 */
[----:B------:R-:W-:Y:S05]  /*0aa0*/  BRA `(.L_x_6) ;  /* 0x0000000000087947 */ /* 0x000fea0003800000 */
.L_x_7:
[----:B------:R-:W-:Y:S02]  /*0ab0*/  ULDC UR4, c[0x0][0x580] ;  /* 0x0001600000047ab9 */ /* 0x000fe40000000800 */
[----:B------:R-:W-:-:S07]  /*0ac0*/  IMAD.U32 R154, RZ, RZ, UR4 ;  /* 0x00000004ff9a7e24 */ /* 0x000fce000f8e00ff */
.L_x_6:
[----:B------:R-:W-:Y:S02]  /*0ad0*/  ULDC.64 UR4, c[0x0][0x5a0] ;  /* 0x0001680000047ab9 */ /* 0x000fe40000000a00 */
[----:B------:R-:W-:-:S04]  /*0ae0*/  ISETP.NE.U32.AND P0, PT, RZ, UR4, PT ;  /* 0x00000004ff007c0c */ /* 0x000fc8000bf05070 */
[----:B------:R-:W-:-:S13]  /*0af0*/  ISETP.NE.AND.EX P0, PT, RZ, UR5, PT, P0 ;  /* 0x00000005ff007c0c */ /* 0x000fda000bf05300 */
[----:B------:R-:W-:Y:S05]  /*0b00*/  @!P0 BRA `(.L_x_8) ;  /* 0x00000000001c8947 */ /* 0x000fea0003800000 */
[----:B0-----:R-:W0:Y:S02]  /*0b10*/  LDC.64 R8, c[0x0][0x5a0] ;  /* 0x00016800ff087b82 */ /* 0x001e240000000a00 */
[----:B0-----:R-:W2:Y:S02]  /*0b20*/  LDG.E.64 R8, desc[UR36][R8.64] ;  /* 0x0000002408087981 */ /* 0x001ea4000c1e1b00 */
[----:B--2---:R-:W-:-:S04]  /*0b30*/  ISETP.NE.U32.AND P0, PT, R8, RZ, PT ;  /* 0x000000ff0800720c */ /* 0x004fc80003f05070 */
[----:B------:R-:W-:-:S13]  /*0b40*/  ISETP.NE.AND.EX P0, PT, R9, RZ, PT, P0 ;  /* 0x000000ff0900720c */ /* 0x000fda0003f05300 */
[----:B------:R-:W-:Y:S05]  /*0b50*/  @!P0 BRA `(.L_x_8) ;  /* 0x0000000000088947 */ /* 0x000fea0003800000 */
[----:B-1----:R0:W5:Y:S01]  /*0b60*/  LD.E R155, desc[UR36][R8.64] ;  /* 0x00000024089b7980 */ /* 0x002162000c101900 */
[----:B------:R-:W-:Y:S05]  /*0b70*/  BRA `(.L_x_9) ;  /* 0x0000000000247947 */ /* 0x000fea0003800000 */
.L_x_8:
[----:B------:R-:W-:Y:S02]  /*0b80*/  ULDC.64 UR4, c[0x0][0x590] ;  /* 0x0001640000047ab9 */ /* 0x000fe40000000a00 */
[----:B------:R-:W-:-:S04]  /*0b90*/  ISETP.NE.U32.AND P0, PT, RZ, UR4, PT ;  /* 0x00000004ff007c0c */ /* 0x000fc8000bf05070 */
[----:B------:R-:W-:-:S13]  /*0ba0*/  ISETP.NE.AND.EX P0, PT, RZ, UR5, PT, P0 ;  /* 0x00000005ff007c0c */ /* 0x000fda000bf05300 */
[----:B------:R-:W-:Y:S05]  /*0bb0*/  @!P0 BRA `(.L_x_10) ;  /* 0x00000000000c8947 */ /* 0x000fea0003800000 */
[----:B0-----:R-:W1:Y:S02]  /*0bc0*/  LDC.64 R8, c[0x0][0x590] ;  /* 0x00016400ff087b82 */ /* 0x001e640000000a00 */
[----:B-1----:R1:W5:Y:S01]  /*0bd0*/  LDG.E R155, desc[UR36][R8.64] ;  /* 0x00000024089b7981 */ /* 0x002362000c1e1900 */
[----:B------:R-:W-:Y:S05]  /*0be0*/  BRA `(.L_x_9) ;  /* 0x0000000000087947 */ /* 0x000fea0003800000 */
.L_x_10:
[----:B------:R-:W-:Y:S02]  /*0bf0*/  ULDC UR4, c[0x0][0x584] ;  /* 0x0001610000047ab9 */ /* 0x000fe40000000800 */
[----:B-1----:R-:W-:-:S07]  /*0c00*/  IMAD.U32 R155, RZ, RZ, UR4 ;  /* 0x00000004ff9b7e24 */ /* 0x002fce000f8e00ff */
.L_x_9:
[----:B------:R-:W2:Y:S01]  /*0c10*/  LDC R2, c[0x0][0x65c] ;  /* 0x00019700ff027b82 */ /* 0x000ea20000000800 */
[----:B------:R-:W-:Y:S01]  /*0c20*/  ULDC UR6, c[0x0][0x28c] ;  /* 0x0000a30000067ab9 */ /* 0x000fe20000000800 */
[----:B------:R-:W-:Y:S01]  /*0c30*/  ISETP.NE.AND P0, PT, R10, 0x2, PT ;  /* 0x000000020a00780c */ /* 0x000fe20003f05270 */
[----:B------:R-:W-:Y:S01]  /*0c40*/  UIADD3 UR6, UR6, 0x1f, URZ ;  /* 0x0000001f06067890 */ /* 0x000fe2000fffe03f */
[----:B01----:R-:W-:Y:S01]  /*0c50*/  IMAD.U32 R8, RZ, RZ, UR12 ;  /* 0x0000000cff087e24 */ /* 0x003fe2000f8e00ff */
[----:B------:R-:W-:Y:S01]  /*0c60*/  UMOV UR38, URZ ;  /* 0x0000003f00267c82 */ /* 0x000fe20008000000 */
[----:B------:R-:W-:Y:S01]  /*0c70*/  IMAD.MOV.U32 R9, RZ, RZ, RZ ;  /* 0x000000ffff097224 */ /* 0x000fe200078e00ff */
[----:B------:R-:W-:Y:S01]  /*0c80*/  USHF.R.S32.HI UR7, URZ, 0x1f, UR6 ;  /* 0x0000001f3f077899 */ /* 0x000fe20008011406 */
[----:B------:R-:W-:Y:S01]  /*0c90*/  UMOV UR39, URZ ;  /* 0x0000003f00277c82 */ /* 0x000fe20008000000 */
[----:B------:R-:W-:Y:S02]  /*0ca0*/  ULDC.64 UR8, c[0x0][0x650] ;  /* 0x0001940000087ab9 */ /* 0x000fe40000000a00 */
[----:B------:R-:W-:-:S04]  /*0cb0*/  ULEA.HI UR7, UR7, UR6, URZ, 0x5 ;  /* 0x0000000607077291 */ /* 0x000fc8000f8f283f */
[----:B------:R-:W-:Y:S01]  /*0cc0*/  USHF.R.S32.HI UR40, URZ, 0x5, UR7 ;  /* 0x000000053f287899 */ /* 0x000fe20008011407 */
[----:B--2---:R-:W-:-:S13]  /*0cd0*/  ISETP.NE.AND P1, PT, R2, 0x1, PT ;  /* 0x000000010200780c */ /* 0x004fda0003f25270 */
[----:B------:R-:W0:Y:S01]  /*0ce0*/  @P1 LDC R19, c[0x0][0x10] ;  /* 0x00000400ff131b82 */ /* 0x000e220000000800 */
[----:B------:R-:W-:Y:S02]  /*0cf0*/  @P1 IMAD.MOV.U32 R7, RZ, RZ, RZ ;  /* 0x000000ffff071224 */ /* 0x000fe400078e00ff */
[----:B------:R-:W-:-:S05]  /*0d00*/  @P1 IMAD.MOV.U32 R17, RZ, RZ, RZ ;  /* 0x000000ffff111224 */ /* 0x000fca00078e00ff */
[----:B------:R-:W1:Y:S01]  /*0d10*/  @!P1 LDC R11, c[0x0][0xc] ;  /* 0x00000300ff0b9b82 */ /* 0x000e620000000800 */
[----:B------:R-:W-:Y:S01]  /*0d20*/  ULDC UR4, c[0x0][0xc] ;  /* 0x0000030000047ab9 */ /* 0x000fe20000000800 */
[----:B------:R-:W-:Y:S02]  /*0d30*/  ULDC UR5, c[0x0][0x10] ;  /* 0x0000040000057ab9 */ /* 0x000fe40000000800 */
[----:B------:R-:W-:-:S04]  /*0d40*/  UIMAD.WIDE.U32 UR4, UR4, UR5, URZ ;  /* 0x00000005040472a5 */ /* 0x000fc8000f8e003f */
[----:B------:R-:W2:Y:S01]  /*0d50*/  LDC R2, c[0x0][0x14] ;  /* 0x00000500ff027b82 */ /* 0x000ea20000000800 */
[----:B0-----:R-:W-:-:S04]  /*0d60*/  @P1 IMAD.WIDE.U32 R18, R19, UR12, R6 ;  /* 0x0000000c13121c25 */ /* 0x001fc8000f8e0006 */
[----:B------:R-:W-:Y:S02]  /*0d70*/  @P1 IMAD.IADD R17, R19, 0x1, R17 ;  /* 0x0000000113111824 */ /* 0x000fe400078e0211 */
[----:B-1----:R-:W-:-:S04]  /*0d80*/  @!P1 IMAD.WIDE.U32 R8, R6, R11, R8 ;  /* 0x0000000b06089225 */ /* 0x002fc800078e0008 */
[----:B------:R-:W-:Y:S02]  /*0d90*/  @!P1 IMAD.MOV.U32 R18, RZ, RZ, R8 ;  /* 0x000000ffff129224 */ /* 0x000fe400078e0008 */
[----:B------:R-:W-:Y:S02]  /*0da0*/  @!P1 IMAD.MOV.U32 R17, RZ, RZ, R9 ;  /* 0x000000ffff119224 */ /* 0x000fe400078e0009 */
[----:B--2---:R-:W-:-:S04]  /*0db0*/  IMAD.WIDE.U32 R12, R2, UR4, RZ ;  /* 0x00000004020c7c25 */ /* 0x004fc8000f8e00ff */
[----:B------:R-:W-:Y:S01]  /*0dc0*/  IMAD R23, R2, UR5, RZ ;  /* 0x0000000502177c24 */ /* 0x000fe2000f8e02ff */
[----:B------:R0:W-:Y:S03]  /*0dd0*/  STL.64 [R1], R12 ;  /* 0x0000000c01007387 */ /* 0x0001e60000100a00 */
[----:B------:R-:W-:Y:S01]  /*0de0*/  IMAD.IADD R23, R13, 0x1, R23 ;  /* 0x000000010d177824 */ /* 0x000fe200078e0217 */
[----:B------:R-:W-:Y:S06]  /*0df0*/  @P0 BRA `(.L_x_11) ;  /* 0x0000000000200947 */ /* 0x000fec0003800000 */
[----:B------:R-:W-:Y:S01]  /*0e00*/  UISETP.GE.U32.AND UP0, UPT, UR40, 0x5, UPT ;  /* 0x000000052800788c */ /* 0x000fe2000bf06070 */
[----:B------:R-:W-:Y:S01]  /*0e10*/  IADD3 R18, P0, R18, R12, RZ ;  /* 0x0000000c12127210 */ /* 0x000fe20007f1e0ff */
[----:B------:R-:W-:Y:S01]  /*0e20*/  UIMAD.WIDE.U32 UR4, UR40, -0x33333333, URZ ;  /* 0xcccccccd280478a5 */ /* 0x000fe2000f8e003f */
[----:B------:R-:W-:-:S03]  /*0e30*/  UMOV UR39, URZ ;  /* 0x0000003f00277c82 */ /* 0x000fc60008000000 */
[----:B------:R-:W-:Y:S01]  /*0e40*/  USHF.R.U32.HI UR4, URZ, 0x2, UR5 ;  /* 0x000000023f047899 */ /* 0x000fe20008011605 */
[----:B------:R-:W-:-:S03]  /*0e50*/  IMAD.X R17, R23, 0x1, R17, P0 ;  /* 0x0000000117117824 */ /* 0x000fc600000e0611 */
[----:B------:R-:W-:Y:S02]  /*0e60*/  UIMAD UR38, UR4, -0x5, UR40 ;  /* 0xfffffffb042678a4 */ /* 0x000fe4000f8e0228 */
[----:B------:R-:W-:-:S12]  /*0e70*/  @UP0 ULOP3.LUT UR39, UR4, 0x1, URZ, 0xc0, !UPT ;  /* 0x0000000104270892 */ /* 0x000fd8000f8ec03f */
.L_x_11:
[----:B------:R-:W-:Y:S01]  /*0e80*/  ISETP.GE.U32.AND P0, PT, R18, UR8, PT ;  /* 0x0000000812007c0c */ /* 0x000fe2000bf06070 */
[----:B------:R-:W-:Y:S01]  /*0e90*/  IMAD.MOV.U32 R19, RZ, RZ, -0x1 ;  /* 0xffffffffff137424 */ /* 0x000fe200078e00ff */
[----:B------:R-:W-:Y:S01]  /*0ea0*/  PRMT R8, RZ, 0x7610, R8 ;  /* 0x00007610ff087816 */ /* 0x000fe20000000008 */
[----:B------:R-:W-:Y:S01]  /*0eb0*/  IMAD.MOV.U32 R22, RZ, RZ, -0x1 ;  /* 0xffffffffff167424 */ /* 0x000fe200078e00ff */
[----:B------:R-:W-:Y:S01]  /*0ec0*/  ISETP.GE.U32.AND.EX P0, PT, R17, UR9, PT, P0 ;  /* 0x0000000911007c0c */ /* 0x000fe2000bf06100 */
[----:B------:R-:W-:-:S12]  /*0ed0*/  IMAD.MOV.U32 R2, RZ, RZ, -0x1 ;  /* 0xffffffffff027424 */ /* 0x000fd800078e00ff */
[----:B------:R-:W-:Y:S05]  /*0ee0*/  @P0 BRA `(.L_x_12) ;  /* 0x00000004002c0947 */ /* 0x000fea0003800000 */
[----:B------:R-:W1:Y:S01]  /*0ef0*/  LDC.64 R26, c[0x0][0x628] ;  /* 0x00018a00ff1a7b82 */ /* 0x000e620000000a00 */
[----:B------:R-:W-:Y:S02]  /*0f00*/  IMAD.MOV.U32 R8, RZ, RZ, R18 ;  /* 0x000000ffff087224 */ /* 0x000fe400078e0012 */
[----:B------:R-:W-:-:S05]  /*0f10*/  IMAD.MOV.U32 R9, RZ, RZ, R17 ;  /* 0x000000ffff097224 */ /* 0x000fca00078e0011 */
[----:B------:R-:W2:Y:S08]  /*0f20*/  LDC R2, c[0x0][0x630] ;  /* 0x00018c00ff027b82 */ /* 0x000eb00000000800 */
[----:B------:R-:W3:Y:S01]  /*0f30*/  LDC.64 R28, c[0x0][0x620] ;  /* 0x00018800ff1c7b82 */ /* 0x000ee20000000a00 */
[----:B-1----:R-:W-:-:S04]  /*0f40*/  ISETP.NE.U32.AND P0, PT, R26, RZ, PT ;  /* 0x000000ff1a00720c */ /* 0x002fc80003f05070 */
[----:B------:R-:W-:-:S13]  /*0f50*/  ISETP.NE.AND.EX P0, PT, R27, RZ, PT, P0 ;  /* 0x000000ff1b00720c */ /* 0x000fda0003f05300 */
[----:B--23--:R-:W-:Y:S05]  /*0f60*/  @!P0 BRA `(.L_x_13) ;  /* 0x0000000000288947 */ /* 0x00cfea0003800000 */
[----:B0-----:R-:W0:Y:S02]  /*0f70*/  LDC R13, c[0x0][0x634] ;  /* 0x00018d00ff0d7b82 */ /* 0x001e240000000800 */
[----:B0-----:R-:W-:-:S05]  /*0f80*/  IADD3 R13, P0, R18, R13, RZ ;  /* 0x0000000d120d7210 */ /* 0x001fca0007f1e0ff */
[----:B------:R-:W-:-:S04]  /*0f90*/  IMAD.X R15, RZ, RZ, R17, P0 ;  /* 0x000000ffff0f7224 */ /* 0x000fc800000e0611 */
[----:B------:R-:W-:-:S04]  /*0fa0*/  IMAD.WIDE.U32 R8, R15, R26, RZ ;  /* 0x0000001a0f087225 */ /* 0x000fc800078e00ff */
[----:B------:R-:W-:-:S04]  /*0fb0*/  IMAD.WIDE.U32 R10, P0, R13, R27, R8 ;  /* 0x0000001b0d0a7225 */ /* 0x000fc80007800008 */
[----:B------:R-:W-:-:S04]  /*0fc0*/  IMAD.WIDE.U32 R8, R13, R26, RZ ;  /* 0x0000001a0d087225 */ /* 0x000fc800078e00ff */
[----:B------:R-:W-:Y:S01]  /*0fd0*/  IMAD.X R13, RZ, RZ, RZ, P0 ;  /* 0x000000ffff0d7224 */ /* 0x000fe200000e06ff */
[----:B------:R-:W-:Y:S01]  /*0fe0*/  IADD3 RZ, P0, R9, R10, RZ ;  /* 0x0000000a09ff7210 */ /* 0x000fe20007f1e0ff */
[----:B------:R-:W-:-:S04]  /*0ff0*/  IMAD.MOV.U32 R12, RZ, RZ, R11 ;  /* 0x000000ffff0c7224 */ /* 0x000fc800078e000b */
[----:B------:R-:W-:-:S08]  /*1000*/  IMAD.WIDE.U32.X R8, R15, R27, R12, P0 ;  /* 0x0000001b0f087225 */ /* 0x000fd000000e040c */
.L_x_13:
[----:B------:R-:W1:Y:S01]  /*1010*/  LDC.64 R32, c[0x0][0x640] ;  /* 0x00019000ff207b82 */ /* 0x000e620000000a00 */
[-C--:B------:R-:W-:Y:S01]  /*1020*/  SHF.R.U64 R30, R8, R2.reuse, R9 ;  /* 0x00000002081e7219 */ /* 0x080fe20000001209 */
[----:B------:R-:W-:Y:S01]  /*1030*/  IMAD.MOV.U32 R19, RZ, RZ, R17 ;  /* 0x000000ffff137224 */ /* 0x000fe200078e0011 */
[----:B------:R-:W-:Y:S01]  /*1040*/  SHF.R.U32.HI R2, RZ, R2, R9 ;  /* 0x00000002ff027219 */ /* 0x000fe20000011609 */
[----:B------:R-:W-:Y:S01]  /*1050*/  IMAD.MOV.U32 R26, RZ, RZ, 0x1 ;  /* 0x00000001ff1a7424 */ /* 0x000fe200078e00ff */
[----:B------:R-:W-:-:S03]  /*1060*/  IADD3 R11, P0, RZ, -R30, RZ ;  /* 0x8000001eff0b7210 */ /* 0x000fc60007f1e0ff */
[----:B------:R-:W2:Y:S02]  /*1070*/  LDC R10, c[0x0][0x618] ;  /* 0x00018600ff0a7b82 */ /* 0x000ea40000000800 */
[----:B------:R-:W-:-:S04]  /*1080*/  IMAD.X R9, RZ, RZ, ~R2, P0 ;  /* 0x000000ffff097224 */ /* 0x000fc800000e0e02 */
[-C--:B------:R-:W-:Y:S02]  /*1090*/  IMAD R2, R9, R28.reuse, RZ ;  /* 0x0000001c09027224 */ /* 0x080fe400078e02ff */
[----:B0-----:R-:W0:Y:S01]  /*10a0*/  LDC R13, c[0x0][0x608] ;  /* 0x00018200ff0d7b82 */ /* 0x001e220000000800 */
[----:B------:R-:W-:-:S04]  /*10b0*/  IMAD.WIDE.U32 R8, R11, R28, R18 ;  /* 0x0000001c0b087225 */ /* 0x000fc800078e0012 */
[----:B------:R-:W-:Y:S02]  /*10c0*/  IMAD R11, R11, R29, R2 ;  /* 0x0000001d0b0b7224 */ /* 0x000fe400078e0202 */
[----:B------:R-:W-:Y:S01]  /*10d0*/  IMAD.MOV.U32 R2, RZ, RZ, -0x1 ;  /* 0xffffffffff027424 */ /* 0x000fe200078e00ff */
[----:B------:R-:W3:Y:S01]  /*10e0*/  LDC R31, c[0x0][0x658] ;  /* 0x00019600ff1f7b82 */ /* 0x000ee20000000800 */
[----:B------:R-:W-:Y:S01]  /*10f0*/  IMAD.IADD R9, R9, 0x1, R11 ;  /* 0x0000000109097824 */ /* 0x000fe200078e020b */
[----:B-1----:R-:W-:-:S04]  /*1100*/  ISETP.NE.U32.AND P0, PT, R32, RZ, PT ;  /* 0x000000ff2000720c */ /* 0x002fc80003f05070 */
[----:B------:R-:W-:Y:S02]  /*1110*/  ISETP.NE.AND.EX P0, PT, R33, RZ, PT, P0 ;  /* 0x000000ff2100720c */ /* 0x000fe40003f05300 */
[----:B------:R-:W1:Y:S01]  /*1120*/  LDC R29, c[0x0][0x600] ;  /* 0x00018000ff1d7b82 */ /* 0x000e620000000800 */
[-CC-:B--2---:R-:W-:Y:S02]  /*1130*/  SHF.R.U64 R27, R8, R10.reuse, R9.reuse ;  /* 0x0000000a081b7219 */ /* 0x184fe40000001209 */
[----:B------:R-:W-:-:S05]  /*1140*/  SHF.R.U32.HI R8, RZ, R10, R9 ;  /* 0x0000000aff087219 */ /* 0x000fca0000011609 */
[----:B------:R-:W2:Y:S01]  /*1150*/  LDC R22, c[0x0][0x648] ;  /* 0x00019200ff167b82 */ /* 0x000ea20000000800 */
[-CC-:B0-----:R-:W-:Y:S02]  /*1160*/  SHF.R.U64 R34, R27, R13.reuse, R8.reuse ;  /* 0x0000000d1b227219 */ /* 0x181fe40000001208 */
[----:B------:R-:W-:-:S05]  /*1170*/  SHF.R.U32.HI R8, RZ, R13, R8 ;  /* 0x0000000dff087219 */ /* 0x000fca0000011608 */
[----:B------:R-:W0:Y:S01]  /*1180*/  LDC R24, c[0x0][0x638] ;  /* 0x00018e00ff187b82 */ /* 0x000e220000000800 */
[-CC-:B---3--:R-:W-:Y:S02]  /*1190*/  SHF.R.U64 R36, R34, R31.reuse, R8.reuse ;  /* 0x0000001f22247219 */ /* 0x188fe40000001208 */
[-C--:B------:R-:W-:Y:S02]  /*11a0*/  SHF.L.U32 R2, R2, R31.reuse, RZ ;  /* 0x0000001f02027219 */ /* 0x080fe400000006ff */
[----:B------:R-:W-:Y:S01]  /*11b0*/  SHF.R.U32.HI R9, RZ, R31, R8 ;  /* 0x0000001fff097219 */ /* 0x000fe20000011608 */
[----:B------:R-:W-:Y:S01]  /*11c0*/  IMAD.MOV.U32 R8, RZ, RZ, R36 ;  /* 0x000000ffff087224 */ /* 0x000fe200078e0024 */
[----:B------:R-:W-:Y:S01]  /*11d0*/  LOP3.LUT R15, RZ, R2, RZ, 0x33, !PT ;  /* 0x00000002ff0f7212 */ /* 0x000fe200078e33ff */
[----:B------:R-:W3:Y:S01]  /*11e0*/  LDC R28, c[0x0][0x610] ;  /* 0x00018400ff1c7b82 */ /* 0x000ee20000000800 */
[----:B------:R-:W-:Y:S05]  /*11f0*/  @!P0 BRA `(.L_x_14) ;  /* 0x0000000000288947 */ /* 0x000fea0003800000 */
[----:B------:R-:W4:Y:S02]  /*1200*/  LDC R13, c[0x0][0x64c] ;  /* 0x00019300ff0d7b82 */ /* 0x000f240000000800 */
[----:B----4-:R-:W-:-:S05]  /*1210*/  IADD3 R13, P0, R36, R13, RZ ;  /* 0x0000000d240d7210 */ /* 0x010fca0007f1e0ff */
        /* <DEDUP_REMOVED lines=8> */
.L_x_14:
[----:B--2---:R-:W-:Y:S01]  /*12a0*/  SHF.R.U64 R7, R8, R22, R9 ;  /* 0x0000001608077219 */ /* 0x004fe20000001209 */
[----:B-1----:R-:W-:Y:S01]  /*12b0*/  VIADD R8, R29, 0xffffffff ;  /* 0xffffffff1d087836 */ /* 0x002fe20000000000 */
[----:B------:R-:W-:Y:S01]  /*12c0*/  SHF.L.U32 R2, R26, R31, RZ ;  /* 0x0000001f1a027219 */ /* 0x000fe200000006ff */
[----:B------:R-:W-:Y:S01]  /*12d0*/  @P1 IMAD R21, R25, R20, R6 ;  /* 0x0000001419151224 */ /* 0x000fe200078e0206 */
[----:B------:R-:W-:Y:S01]  /*12e0*/  LOP3.LUT R15, R34, R15, RZ, 0xc0, !PT ;  /* 0x0000000f220f7212 */ /* 0x000fe200078ec0ff */
[----:B------:R-:W-:Y:S01]  /*12f0*/  IMAD.MOV R9, RZ, RZ, -R7 ;  /* 0x000000ffff097224 */ /* 0x000fe200078e0a07 */
[----:B------:R-:W-:-:S03]  /*1300*/  LOP3.LUT R8, R27, R8, RZ, 0xc0, !PT ;  /* 0x000000081b087212 */ /* 0x000fc600078ec0ff */
[----:B------:R-:W-:Y:S02]  /*1310*/  IMAD R6, R2, R7, R15 ;  /* 0x0000000702067224 */ /* 0x000fe400078e020f */
[----:B0-----:R-:W-:Y:S02]  /*1320*/  IMAD R2, R9, R24, R36 ;  /* 0x0000001809027224 */ /* 0x001fe400078e0224 */
[----:B---3--:R-:W-:Y:S02]  /*1330*/  IMAD R19, R6, R28, R21 ;  /* 0x0000001c06137224 */ /* 0x008fe400078e0215 */
[----:B------:R-:W-:Y:S02]  /*1340*/  IMAD R2, R2, R29, R8 ;  /* 0x0000001d02027224 */ /* 0x000fe400078e0208 */
[----:B------:R-:W-:-:S03]  /*1350*/  IMAD.MOV.U32 R6, RZ, RZ, 0x1 ;  /* 0x00000001ff067424 */ /* 0x000fc600078e00ff */
[----:B------:R-:W-:Y:S02]  /*1360*/  SEL R22, R2, R19, !P1 ;  /* 0x0000001302167207 */ /* 0x000fe40004800000 */
[----:B------:R-:W-:Y:S01]  /*1370*/  SEL R19, R19, R2, !P1 ;  /* 0x0000000213137207 */ /* 0x000fe20004800000 */
[----:B------:R-:W-:Y:S01]  /*1380*/  IMAD.MOV.U32 R2, RZ, RZ, R30 ;  /* 0x000000ffff027224 */ /* 0x000fe200078e001e */
[----:B------:R-:W-:-:S07]  /*1390*/  PRMT R8, R6, 0x7610, R8 ;  /* 0x0000761006087816 */ /* 0x000fce0000000008 */
.L_x_12:
[----:B------:R-:W-:Y:S05]  /*13a0*/  @!P2 BRA `(.L_x_15) ;  /* 0x00000000000ca947 */ /* 0x000fea0003800000 */
[----:B------:R-:W-:Y:S01]  /*13b0*/  UCGABAR_WAIT ;  /* 0x0000000000007dc7 */ /* 0x000fe20008000000 */
[----:B------:R-:W-:Y:S01]  /*13c0*/  CCTL.IVALL ;  /* 0x00000000ff00798f */ /* 0x000fe20002000000 */
[----:B------:R-:W-:Y:S05]  /*13d0*/  BRA `(.L_x_16) ;  /* 0x0000000000047947 */ /* 0x000fea0003800000 */
.L_x_15:
[----:B------:R-:W-:Y:S06]  /*13e0*/  BAR.SYNC.DEFER_BLOCKING 0x0 ;  /* 0x0000000000007b1d */ /* 0x000fec0000010000 */
.L_x_16:
[----:B------:R-:W-:Y:S05]  /*13f0*/  @!P4 BRA `(.L_x_17) ;  /* 0x000000900088c947 */ /* 0x000fea0003800000 */
[----:B------:R-:W-:-:S13]  /*1400*/  ISETP.GT.U32.AND P0, PT, R35, 0x1, PT ;  /* 0x000000012300780c */ /* 0x000fda0003f04070 */
[----:B------:R-:W-:Y:S05]  /*1410*/  @P0 EXIT ;  /* 0x000000000000094d */ /* 0x000fea0003800000 */
.L_x_18:
[----:B------:R-:W-:-:S08]  /*1420*/  NOP ;  /* 0x0000000000007918 */ /* 0x000fd00000000000 */
[----:B------:R-:W1:Y:S02]  /*1430*/  USETMAXREG.TRY_ALLOC.CTAPOOL UP0, 0xe8 ;  /* 0x000000e8000079c8 */ /* 0x000e640008000600 */
[----:B-1----:R-:W-:-:S13]  /*1440*/  PLOP3.LUT P0, PT, PT, PT, UP0, 0x80, 0x0 ;  /* 0x000000000000781c */ /* 0x002fda0003f0f008 */
[----:B------:R-:W-:Y:S05]  /*1450*/  @!P0 BRA `(.L_x_18) ;  /* 0xfffffffc00f08947 */ /* 0x000fea000383ffff */
[----:B------:R-:W-:-:S13]  /*1460*/  LOP3.LUT P0, RZ, R8, 0xff, RZ, 0xc0, !PT ;  /* 0x000000ff08ff7812 */ /* 0x000fda000780c0ff */
[----:B------:R-:W-:Y:S05]  /*1470*/  @!P0 EXIT ;  /* 0x000000000000894d */ /* 0x000fea0003800000 */
[----:B------:R-:W1:Y:S01]  /*1480*/  S2UR UR4, SR_CgaCtaId ;  /* 0x00000000000479c3 */ /* 0x000e620000008800 */
[----:B------:R-:W-:Y:S01]  /*1490*/  VIADD R14, R14, 0xffffffff ;  /* 0xffffffff0e0e7836 */ /* 0x000fe20000000000 */
[CC--:B------:R-:W-:Y:S01]  /*14a0*/  LEA.HI R4, R0.reuse, R3.reuse, RZ, 0x2 ;  /* 0x0000000300047211 */ /* 0x0c0fe200078f10ff */
[----:B------:R-:W-:Y:S01]  /*14b0*/  UMOV UR41, 0x400 ;  /* 0x0000040000297882 */ /* 0x000fe20000000000 */
[----:B------:R-:W-:Y:S01]  /*14c0*/  LEA.HI R0, R0, R3, RZ, 0x5 ;  /* 0x0000000300007211 */ /* 0x000fe200078f28ff */
[----:B------:R-:W-:Y:S01]  /*14d0*/  UISETP.LT.AND UP0, UPT, UR40, 0x1, UPT ;  /* 0x000000012800788c */ /* 0x000fe2000bf01270 */
[----:B------:R-:W-:Y:S01]  /*14e0*/  R2UR UR42, R14 ;  /* 0x000000000e2a72ca */ /* 0x000fe200000e0000 */
[----:B------:R-:W-:Y:S01]  /*14f0*/  USHF.L.U32 UR44, UR40, 0x1, URZ ;  /* 0x00000001282c7899 */ /* 0x000fe2000800063f */
[--C-:B------:R-:W-:Y:S01]  /*1500*/  SHF.R.S32.HI R156, RZ, 0x2, R4.reuse ;  /* 0x00000002ff9c7819 */ /* 0x100fe20000011404 */
[----:B------:R-:W-:Y:S01]  /*1510*/  USEL UR43, UR40, 0x1, UP0 ;  /* 0x00000001282b7887 */ /* 0x000fe20008000000 */
[----:B------:R-:W-:-:S02]  /*1520*/  SHF.R.S32.HI R5, RZ, 0x1f, R4 ;  /* 0x0000001fff057819 */ /* 0x000fc40000011404 */
[----:B------:R-:W-:Y:S01]  /*1530*/  LOP3.LUT R158, R4, 0xfffffffc, RZ, 0xc0, !PT ;  /* 0xfffffffc049e7812 */ /* 0x000fe200078ec0ff */
[----:B------:R-:W-:Y:S01]  /*1540*/  UIADD3 UR43, -UR43, UR40, URZ ;  /* 0x000000282b2b7290 */ /* 0x000fe2000fffe13f */
[----:B------:R-:W-:Y:S02]  /*1550*/  LEA.HI R5, R5, R156, RZ, 0x3 ;  /* 0x0000009c05057211 */ /* 0x000fe400078f18ff */
[----:B------:R-:W-:Y:S01]  /*1560*/  ISETP.NE.AND P0, PT, R14, RZ, PT ;  /* 0x000000ff0e00720c */ /* 0x000fe20003f05270 */
[----:B------:R-:W-:Y:S01]  /*1570*/  IMAD.IADD R158, R3, 0x1, -R158 ;  /* 0x00000001039e7824 */ /* 0x000fe200078e0a9e */
[----:B------:R-:W-:Y:S01]  /*1580*/  LOP3.LUT R5, R5, 0xfffffff8, RZ, 0xc0, !PT ;  /* 0xfffffff805057812 */ /* 0x000fe200078ec0ff */
[----:B------:R-:W-:Y:S01]  /*1590*/  USHF.L.U32 UR42, UR42, 0x3, URZ ;  /* 0x000000032a2a7899 */ /* 0x000fe2000800063f */
[----:B------:R-:W-:Y:S02]  /*15a0*/  LOP3.LUT R176, R16, 0x1, RZ, 0xfc, !PT ;  /* 0x0000000110b07812 */ /* 0x000fe400078efcff */
[----:B------:R-:W-:Y:S01]  /*15b0*/  SEL R177, RZ, 0x1, P0 ;  /* 0x00000001ffb17807 */ /* 0x000fe20000000000 */
[----:B------:R-:W-:Y:S01]  /*15c0*/  IMAD.IADD R156, R156, 0x1, -R5 ;  /* 0x000000019c9c7824 */ /* 0x000fe200078e0a05 */
[----:B-1----:R-:W-:Y:S01]  /*15d0*/  ULEA UR41, UR4, UR41, 0x18 ;  /* 0x0000002904297291 */ /* 0x002fe2000f8ec03f */
[----:B------:R-:W-:Y:S01]  /*15e0*/  SHF.R.S32.HI R5, RZ, 0x5, R0 ;  /* 0x00000005ff057819 */ /* 0x000fe20000011400 */
[----:B------:R-:W-:Y:S01]  /*15f0*/  IMAD.U32 R160, RZ, RZ, UR42 ;  /* 0x0000002affa07e24 */ /* 0x000fe2000f8e00ff */
[----:B------:R-:W-:Y:S01]  /*1600*/  ULDC UR4, c[0x0][0x284] ;  /* 0x0000a10000047ab9 */ /* 0x000fe20000000800 */
[----:B------:R-:W-:Y:S01]  /*1610*/  UIADD3 UR45, UR41, 0x60, URZ ;  /* 0x00000060292d7890 */ /* 0x000fe2000fffe03f */
[--C-:B------:R-:W-:Y:S01]  /*1620*/  SHF.R.S32.HI R157, RZ, 0x1f, R156.reuse ;  /* 0x0000001fff9d7819 */ /* 0x100fe2000001149c */
[----:B------:R-:W-:Y:S01]  /*1630*/  IMAD R163, R5, -0x10, -R156 ;  /* 0xfffffff005a37824 */ /* 0x000fe200078e0a9c */
[----:B------:R-:W-:-:S02]  /*1640*/  LOP3.LUT R162, R160, 0x8, RZ, 0xc0, !PT ;  /* 0x00000008a0a27812 */ /* 0x000fc400078ec0ff */
[----:B------:R-:W-:Y:S01]  /*1650*/  LOP3.LUT R160, R160, 0x8, RZ, 0xc, !PT ;  /* 0x00000008a0a07812 */ /* 0x000fe200078e0cff */
[----:B------:R-:W-:Y:S01]  /*1660*/  IMAD.U32 R159, RZ, RZ, UR45 ;  /* 0x0000002dff9f7e24 */ /* 0x000fe2000f8e00ff */
[----:B------:R-:W-:Y:S01]  /*1670*/  LOP3.LUT R162, R162, 0x18, RZ, 0x3c, !PT ;  /* 0x00000018a2a27812 */ /* 0x000fe200078e3cff */
[----:B------:R-:W-:-:S04]  /*1680*/  IMAD.WIDE R156, R5, 0x10, R156 ;  /* 0x00000010059c7825 */ /* 0x000fc800078e029c */
[----:B------:R-:W-:Y:S02]  /*1690*/  VIADD R161, R159, UR42 ;  /* 0x0000002a9fa17c36 */ /* 0x000fe40008000000 */
[----:B------:R-:W-:-:S07]  /*16a0*/  VIADD R163, R163, UR4 ;  /* 0x00000004a3a37c36 */ /* 0x000fce0008000000 */
.L_x_294:
[----:B------:R-:W-:Y:S01]  /*16b0*/  SHF.L.U32 R0, R177, 0x1f, RZ ;  /* 0x0000001fb1007819 */ /* 0x000fe200000006ff */
[----:B------:R-:W-:Y:S02]  /*16c0*/  ULDC UR4, c[0x0][0x28c] ;  /* 0x0000a30000047ab9 */ /* 0x000fe40000000800 */
[----:B------:R-:W-:Y:S01]  /*16d0*/  ISETP.LT.AND P1, PT, RZ, UR4, PT ;  /* 0x00000004ff007c0c */ /* 0x000fe2000bf21270 */
[----:B------:R-:W1:Y:S02]  /*16e0*/  SYNCS.PHASECHK.TRANS64.TRYWAIT P0, [R159+UR42], R0 ;  /* 0x000000009f0075a7 */ /* 0x000e64000800016a */
[----:B01-34-:R-:W-:Y:S10]  /*16f0*/  @!P0 BRA `(.L_x_19) ;  /* 0x000000a000408947 */ /* 0x01bff40003800000 */
.L_x_317:
[----:B------:R-:W-:Y:S05]  /*1700*/  @P1 BRA `(.L_x_20) ;  /* 0x0000000000401947 */ /* 0x000fea0003800000 */
[----:B-1----:R-:W-:Y:S01]  /*1710*/  MOV R0, 0x0 ;  /* 0x0000000000007802 */ /* 0x002fe20000000f00 */
[----:B------:R-:W-:Y:S01]  /*1720*/  ULDC.64 UR4, c[0x4][0x68] ;  /* 0x01001a0000047ab9 */ /* 0x000fe20000000a00 */
[----:B------:R-:W-:Y:S01]  /*1730*/  ULDC.64 UR6, c[0x4][0x8] ;  /* 0x0100020000067ab9 */ /* 0x000fe20000000a00 */
[----:B------:R-:W-:Y:S01]  /*1740*/  IMAD.U32 R4, RZ, RZ, UR4 ;  /* 0x00000004ff047e24 */ /* 0x000fe2000f8e00ff */
[----:B------:R1:W2:Y:S01]  /*1750*/  LDC.64 R14, c[0x4][R0] ;  /* 0x01000000000e7b82 */ /* 0x0002a20000000a00 */
[----:B------:R-:W-:Y:S01]  /*1760*/  IMAD.U32 R5, RZ, RZ, UR5 ;  /* 0x00000005ff057e24 */ /* 0x000fe2000f8e00ff */
[----:B------:R-:W-:Y:S01]  /*1770*/  ULDC.64 UR4, c[0x4][0x70] ;  /* 0x01001c0000047ab9 */ /* 0x000fe20000000a00 */
[----:B------:R-:W-:Y:S02]  /*1780*/  IMAD.U32 R10, RZ, RZ, UR6 ;  /* 0x00000006ff0a7e24 */ /* 0x000fe4000f8e00ff */
[----:B------:R-:W-:Y:S02]  /*1790*/  IMAD.U32 R6, RZ, RZ, UR4 ;  /* 0x00000004ff067e24 */ /* 0x000fe4000f8e00ff */
[----:B------:R-:W-:-:S02]  /*17a0*/  IMAD.U32 R7, RZ, RZ, UR5 ;  /* 0x00000005ff077e24 */ /* 0x000fc4000f8e00ff */
[----:B------:R-:W-:Y:S02]  /*17b0*/  IMAD.U32 R11, RZ, RZ, UR7 ;  /* 0x00000007ff0b7e24 */ /* 0x000fe4000f8e00ff */
[----:B------:R-:W-:Y:S02]  /*17c0*/  IMAD.MOV.U32 R8, RZ, RZ, 0x1e1 ;  /* 0x000001e1ff087424 */ /* 0x000fe400078e00ff */
[----:B0-----:R-:W-:Y:S02]  /*17d0*/  IMAD.MOV.U32 R12, RZ, RZ, 0x1 ;  /* 0x00000001ff0c7424 */ /* 0x001fe400078e00ff */
[----:B-1----:R-:W-:-:S07]  /*17e0*/  IMAD.MOV.U32 R13, RZ, RZ, RZ ;  /* 0x000000ffff0d7224 */ /* 0x002fce00078e00ff */
[----:B------:R-:W-:-:S07]  /*17f0*/  LEPC R20, `(.L_x_20) ;  /* 0x000000001014794e */ /* 0x000fce0000000000 */
[----:B--2--5:R-:W-:Y:S05]  /*1800*/  CALL.ABS.NOINC R14 ;  /* 0x000000000e007343 */ /* 0x024fea0003c00000 */
.L_x_20:
[----:B------:R-:W-:-:S13]  /*1810*/  ISETP.NE.AND P0, PT, R176, 0x3, PT ;  /* 0x00000003b000780c */ /* 0x000fda0003f05270 */
[----:B------:R-:W-:Y:S05]  /*1820*/  @!P0 BRA `(.L_x_21) ;  /* 0x0000000000048947 */ /* 0x000fea0003800000 */
[----:B------:R-:W-:Y:S01]  /*1830*/  BPT.TRAP 0x1 ;  /* 0x000000040000795c */ /* 0x000fe20000300000 */
.L_x_21:
[----:B------:R-:W-:Y:S02]  /*1840*/  IMAD.U32 R3, RZ, RZ, UR38 ;  /* 0x00000026ff037e24 */ /* 0x000fe4000f8e00ff */
[----:B-1----:R-:W-:-:S03]  /*1850*/  IMAD.U32 R0, RZ, RZ, UR39 ;  /* 0x00000027ff007e24 */ /* 0x002fc6000f8e00ff */
[----:B------:R-:W-:Y:S02]  /*1860*/  LEA R3, R3, UR41, 0x3 ;  /* 0x0000002903037c11 */ /* 0x000fe4000f8e18ff */
[----:B------:R-:W-:-:S04]  /*1870*/  SHF.L.U32 R0, R0, 0x1f, RZ ;  /* 0x0000001f00007819 */ /* 0x000fc800000006ff */
[----:B------:R1:W2:Y:S01]  /*1880*/  SYNCS.PHASECHK.TRANS64.TRYWAIT P1, [R3+URZ], R0 ;  /* 0x00000000030075a7 */ /* 0x0002a2000802017f */
[----:B------:R-:W-:Y:S05]  /*1890*/  @!P0 BRA `(.L_x_22) ;  /* 0x0000000000048947 */ /* 0x000fea0003800000 */
[----:B------:R-:W-:Y:S01]  /*18a0*/  BPT.TRAP 0x1 ;  /* 0x000000040000795c */ /* 0x000fe20000300000 */
.L_x_22:
[----:B------:R-:W-:-:S05]  /*18b0*/  IMAD.U32 R4, RZ, RZ, UR43 ;  /* 0x0000002bff047e24 */ /* 0x000fca000f8e00ff */
[----:B------:R-:W-:Y:S01]  /*18c0*/  ISETP.GE.AND P2, PT, R4, 0x1, PT ;  /* 0x000000010400780c */ /* 0x000fe20003f46270 */
[----:B--2---:R-:W-:-:S12]  /*18d0*/  @P1 BRA `(.L_x_23) ;  /* 0x0000000000081947 */ /* 0x004fd80003800000 */
[----:B------:R-:W2:Y:S02]  /*18e0*/  SYNCS.PHASECHK.TRANS64.TRYWAIT P1, [R3+URZ], R0 ;  /* 0x00000000030075a7 */ /* 0x000ea4000802017f */
[----:B--2---:R-:W-:Y:S05]  /*18f0*/  @!P1 BRA `(.L_x_24) ;  /* 0x0000009c00d49947 */ /* 0x004fea0003800000 */
.L_x_23:
[----:B------:R-:W-:Y:S05]  /*1900*/  WARPSYNC.ALL ;  /* 0x0000000000007948 */ /* 0x000fea0003800000 */
[----:B------:R-:W-:Y:S01]  /*1910*/  UIADD3 UR4, UR41, 0x180, URZ ;  /* 0x0000018029047890 */ /* 0x000fe2000fffe03f */
[----:B------:R-:W-:Y:S01]  /*1920*/  WARPGROUP.ARRIVE ;  /* 0x00000000000079c5 */ /* 0x000fe20000000000 */
[----:B------:R-:W-:Y:S02]  /*1930*/  UIADD3 UR5, UR41, 0xa180, URZ ;  /* 0x0000a18029057890 */ /* 0x000fe4000fffe03f */
[----:B------:R-:W-:Y:S02]  /*1940*/  USHF.R.U32.HI UR4, URZ, 0x4, UR4 ;  /* 0x000000043f047899 */ /* 0x000fe40008011604 */
[----:B------:R-:W-:-:S02]  /*1950*/  USHF.R.U32.HI UR5, URZ, 0x4, UR5 ;  /* 0x000000043f057899 */ /* 0x000fc40008011605 */
[----:B------:R-:W-:Y:S02]  /*1960*/  ULOP3.LUT UR4, UR4, 0x3fff, URZ, 0xc0, !UPT ;  /* 0x00003fff04047892 */ /* 0x000fe4000f8ec03f */
[----:B------:R-:W-:Y:S02]  /*1970*/  ULOP3.LUT UR5, UR5, 0x3fff, URZ, 0xc0, !UPT ;  /* 0x00003fff05057892 */ /* 0x000fe4000f8ec03f */
[----:B------:R-:W-:Y:S02]  /*1980*/  ULOP3.LUT UR8, UR4, 0x10000, URZ, 0xfc, !UPT ;  /* 0x0001000004087892 */ /* 0x000fe4000f8efc3f */
[----:B------:R-:W-:Y:S02]  /*1990*/  ULOP3.LUT UR9, UR5, 0x10000, URZ, 0xfc, !UPT ;  /* 0x0001000005097892 */ /* 0x000fe4000f8efc3f */
[----:B------:R-:W-:Y:S02]  /*19a0*/  ULEA UR10, UR38, UR8, 0x9 ;  /* 0x00000008260a7291 */ /* 0x000fe4000f8e483f */
[----:B------:R-:W-:Y:S01]  /*19b0*/  ULEA UR11, UR38, UR9, 0xb ;  /* 0x00000009260b7291 */ /* 0x000fe2000f8e583f */
[----:B------:R-:W-:Y:S01]  /*19c0*/  UMOV UR5, 0x40000040 ;  /* 0x4000004000057882 */ /* 0x000fe20000000000 */
[----:B------:R-:W-:-:S03]  /*19d0*/  UMOV UR7, 0x40000040 ;  /* 0x4000004000077882 */ /* 0x000fc60000000000 */
[----:B------:R-:W-:Y:S02]  /*19e0*/  UMOV UR4, UR10 ;  /* 0x0000000a00047c82 */ /* 0x000fe40008000000 */
[----:B------:R-:W-:Y:S02]  /*19f0*/  UMOV UR6, UR11 ;  /* 0x0000000b00067c82 */ /* 0x000fe40008000000 */
[----:B------:R-:W-:Y:S01]  /*1a00*/  HGMMA.64x256x8.F32.TF32 R24, gdesc[UR4], RZ, !UPT, gsb0 ;  /* 0x07e00000041879f0 */ /* 0x000fe2000c0028ff */
[----:B------:R-:W-:Y:S02]  /*1a10*/  UIADD3 UR4, UR10, 0x2, URZ ;  /* 0x000000020a047890 */ /* 0x000fe4000fffe03f */
[----:B------:R-:W-:Y:S01]  /*1a20*/  UIADD3 UR6, UR11, 0x2, URZ ;  /* 0x000000020b067890 */ /* 0x000fe2000fffe03f */
[----:B------:R-:W-:Y:S01]  /*1a30*/  UMOV UR5, 0x40000040 ;  /* 0x4000004000057882 */ /* 0x000fe20000000000 */
[----:B------:R-:W-:Y:S01]  /*1a40*/  UMOV UR7, 0x40000040 ;  /* 0x4000004000077882 */ /* 0x000fe20000000000 */
[----:B------:R-:W-:-:S02]  /*1a50*/  WARPGROUP.DEPBAR.LE gsb0, 0x0 ;  /* 0x00008000000079c5 */ /* 0x000fc40000010000 */
[----:B------:R-:W-:-:S15]  /*1a60*/  WARPGROUP.ARRIVE ;  /* 0x00000000000079c5 */ /* 0x000fde0000000000 */
[----:B------:R-:W-:-:S05]  /*1a70*/  NOP ;  /* 0x0000000000007918 */ /* 0x000fca0000000000 */
[----:B------:R-:W-:Y:S01]  /*1a80*/  HGMMA.64x256x8.F32.TF32 R24, gdesc[UR4], R24, gsb0 ;  /* 0x07e00000041879f0 */ /* 0x000fe20008002818 */
[----:B------:R-:W-:Y:S02]  /*1a90*/  UIADD3 UR4, UR10, 0x4, URZ ;  /* 0x000000040a047890 */ /* 0x000fe4000fffe03f */
[----:B------:R-:W-:Y:S01]  /*1aa0*/  UIADD3 UR6, UR11, 0x4, URZ ;  /* 0x000000040b067890 */ /* 0x000fe2000fffe03f */
[----:B------:R-:W-:Y:S01]  /*1ab0*/  UMOV UR5, 0x40000040 ;  /* 0x4000004000057882 */ /* 0x000fe20000000000 */
[----:B------:R-:W-:Y:S01]  /*1ac0*/  UMOV UR7, 0x40000040 ;  /* 0x4000004000077882 */ /* 0x000fe20000000000 */
[----:B------:R-:W-:Y:S02]  /*1ad0*/  WARPGROUP.DEPBAR.LE gsb0, 0x0 ;  /* 0x00008000000079c5 */ /* 0x000fe40000010000 */
        /* <DEDUP_REMOVED lines=10> */
[----:B------:R-:W-:Y:S03]  /*1b80*/  HGMMA.64x256x8.F32.TF32 R24, gdesc[UR4], R24, gsb0 ;  /* 0x07e00000041879f0 */ /* 0x000fe60008002818 */
[----:B------:R-:W-:Y:S02]  /*1b90*/  WARPGROUP.DEPBAR.LE gsb0, 0x0 ;  /* 0x00008000000079c5 */ /* 0x000fe40000010000 */
[----:B------:R-:W-:Y:S05]  /*1ba0*/  @!P2 BRA `(.L_x_25) ;  /* 0x000000040020a947 */ /* 0x000fea0003800000 */
[----:B------:R-:W-:Y:S01]  /*1bb0*/  UIADD3 UR4, UR38, 0x1, URZ ;  /* 0x0000000126047890 */ /* 0x000fe2000fffe03f */
[----:B-12---:R-:W-:Y:S02]  /*1bc0*/  IMAD.U32 R0, RZ, RZ, UR43 ;  /* 0x0000002bff007e24 */ /* 0x006fe4000f8e00ff */
[----:B------:R-:W-:Y:S01]  /*1bd0*/  IMAD.U32 R3, RZ, RZ, UR38 ;  /* 0x00000026ff037e24 */ /* 0x000fe2000f8e00ff */
[----:B------:R-:W-:-:S04]  /*1be0*/  UISETP.NE.AND UP0, UPT, UR4, 0x5, UPT ;  /* 0x000000050400788c */ /* 0x000fc8000bf05270 */
[----:B------:R-:W-:Y:S02]  /*1bf0*/  USEL UR5, URZ, 0x1, UP0 ;  /* 0x000000013f057887 */ /* 0x000fe40008000000 */
[----:B------:R-:W-:Y:S02]  /*1c00*/  USEL UR10, UR4, URZ, UP0 ;  /* 0x0000003f040a7287 */ /* 0x000fe40008000000 */
[----:B------:R-:W-:-:S06]  /*1c10*/  ULOP3.LUT UR5, UR39, UR5, URZ, 0x3c, !UPT ;  /* 0x0000000527057292 */ /* 0x000fcc000f8e3c3f */
[----:B------:R-:W-:-:S07]  /*1c20*/  IMAD.U32 R6, RZ, RZ, UR5 ;  /* 0x00000005ff067e24 */ /* 0x000fce000f8e00ff */
.L_x_32:
[----:B------:R-:W-:Y:S05]  /*1c30*/  @!P0 BRA `(.L_x_26) ;  /* 0x0000000000048947 */ /* 0x000fea0003800000 */
[----:B------:R-:W-:Y:S01]  /*1c40*/  BPT.TRAP 0x1 ;  /* 0x000000040000795c */ /* 0x000fe20000300000 */
.L_x_26:
[----:B------:R-:W-:Y:S01]  /*1c50*/  ULEA UR4, UR10, UR41, 0x3 ;  /* 0x000000290a047291 */ /* 0x000fe2000f8e183f */
[----:B------:R-:W-:-:S08]  /*1c60*/  SHF.L.U32 R4, R6, 0x1f, RZ ;  /* 0x0000001f06047819 */ /* 0x000fd000000006ff */
[----:B------:R1:W2:Y:S01]  /*1c70*/  SYNCS.PHASECHK.TRANS64.TRYWAIT P1, [UR4], R4 ;  /* 0x00000004ff0075a7 */ /* 0x0002a20008020144 */
[----:B------:R-:W-:Y:S05]  /*1c80*/  @!P0 BRA `(.L_x_27) ;  /* 0x0000000000048947 */ /* 0x000fea0003800000 */
[----:B------:R-:W-:Y:S01]  /*1c90*/  BPT.TRAP 0x1 ;  /* 0x000000040000795c */ /* 0x000fe20000300000 */
.L_x_27:
[----:B--2---:R-:W-:Y:S05]  /*1ca0*/  @P1 BRA `(.L_x_28) ;  /* 0x0000000000081947 */ /* 0x004fea0003800000 */
[----:B------:R-:W2:Y:S02]  /*1cb0*/  SYNCS.PHASECHK.TRANS64.TRYWAIT P1, [UR4], R4 ;  /* 0x00000004ff0075a7 */ /* 0x000ea40008020144 */
[----:B--2---:R-:W-:Y:S05]  /*1cc0*/  @!P1 BRA `(.L_x_29) ;  /* 0x0000009800f49947 */ /* 0x004fea0003800000 */
.L_x_28:
[----:B------:R-:W-:Y:S01]  /*1cd0*/  ULEA UR11, UR10, UR8, 0x9 ;  /* 0x000000080a0b7291 */ /* 0x000fe2000f8e483f */
[----:B------:R-:W-:Y:S01]  /*1ce0*/  WARPGROUP.ARRIVE ;  /* 0x00000000000079c5 */ /* 0x000fe20000000000 */
[----:B------:R-:W-:Y:S01]  /*1cf0*/  ULEA UR12, UR10, UR9, 0xb ;  /* 0x000000090a0c7291 */ /* 0x000fe2000f8e583f */
[----:B------:R-:W-:Y:S01]  /*1d00*/  UMOV UR5, 0x40000040 ;  /* 0x4000004000057882 */ /* 0x000fe20000000000 */
[----:B------:R-:W-:-:S03]  /*1d10*/  UMOV UR7, 0x40000040 ;  /* 0x4000004000077882 */ /* 0x000fc60000000000 */
[----:B------:R-:W-:Y:S02]  /*1d20*/  UMOV UR4, UR11 ;  /* 0x0000000b00047c82 */ /* 0x000fe40008000000 */
[----:B------:R-:W-:Y:S02]  /*1d30*/  UMOV UR6, UR12 ;  /* 0x0000000c00067c82 */ /* 0x000fe40008000000 */
[----:B------:R-:W-:Y:S01]  /*1d40*/  HGMMA.64x256x8.F32.TF32 R24, gdesc[UR4], R24, gsb0 ;  /* 0x07e00000041879f0 */ /* 0x000fe20008002818 */
        /* <DEDUP_REMOVED lines=26> */
[----:B------:R-:W-:Y:S01]  /*1ef0*/  BPT.TRAP 0x1 ;  /* 0x000000040000795c */ /* 0x000fe20000300000 */
.L_x_30:
[----:B------:R-:W-:-:S13]  /*1f00*/  ISETP.NE.AND P1, PT, R153, RZ, PT ;  /* 0x000000ff9900720c */ /* 0x000fda0003f25270 */
[----:B-12---:R-:W-:-:S05]  /*1f10*/  @P1 LEA R4, R3, UR41, 0x3 ;  /* 0x0000002903041c11 */ /* 0x006fca000f8e18ff */
[----:B------:R-:W-:-:S05]  /*1f20*/  @P1 VIADD R5, R4, 0x28 ;  /* 0x0000002804051836 */ /* 0x000fca0000000000 */
[----:B------:R-:W-:-:S04]  /*1f30*/  @P1 PRMT R5, R152, 0x654, R5 ;  /* 0x0000065498051816 */ /* 0x000fc80000000005 */
[----:B------:R1:W-:Y:S01]  /*1f40*/  @P1 SYNCS.ARRIVE.TRANS64.RED.A1T0 RZ, [R5+URZ], RZ ;  /* 0x000000ff05ff19a7 */ /* 0x0003e2000810043f */
[----:B------:R-:W-:-:S13]  /*1f50*/  ISETP.GT.U32.AND P1, PT, R16, 0x1, PT ;  /* 0x000000011000780c */ /* 0x000fda0003f24070 */
[----:B-1----:R-:W-:Y:S05]  /*1f60*/  @P1 BRA `(.L_x_31) ;  /* 0x0000000000041947 */ /* 0x002fea0003800000 */
[----:B------:R-:W-:Y:S01]  /*1f70*/  BPT.TRAP 0x1 ;  /* 0x000000040000795c */ /* 0x000fe20000300000 */
.L_x_31:
[----:B------:R-:W-:Y:S01]  /*1f80*/  UIADD3 UR10, UR10, 0x1, URZ ;  /* 0x000000010a0a7890 */ /* 0x000fe2000fffe03f */
[C---:B------:R-:W-:Y:S01]  /*1f90*/  ISETP.GT.AND P2, PT, R0.reuse, 0x1, PT ;  /* 0x000000010000780c */ /* 0x040fe20003f44270 */
[----:B------:R-:W-:Y:S02]  /*1fa0*/  VIADD R3, R3, 0x1 ;  /* 0x0000000103037836 */ /* 0x000fe40000000000 */
[----:B------:R-:W-:Y:S01]  /*1fb0*/  UISETP.NE.AND UP0, UPT, UR10, 0x5, UPT ;  /* 0x000000050a00788c */ /* 0x000fe2000bf05270 */
[----:B------:R-:W-:Y:S02]  /*1fc0*/  VIADD R0, R0, 0xffffffff ;  /* 0xffffffff00007836 */ /* 0x000fe40000000000 */
[C---:B------:R-:W-:Y:S01]  /*1fd0*/  ISETP.NE.AND P1, PT, R3.reuse, 0x5, PT ;  /* 0x000000050300780c */ /* 0x040fe20003f25270 */
[----:B------:R-:W-:Y:S02]  /*1fe0*/  USEL UR4, URZ, 0x1, UP0 ;  /* 0x000000013f047887 */ /* 0x000fe40008000000 */
[----:B------:R-:W-:Y:S01]  /*1ff0*/  USEL UR10, UR10, URZ, UP0 ;  /* 0x0000003f0a0a7287 */ /* 0x000fe20008000000 */
[----:B------:R-:W-:-:S03]  /*2000*/  SEL R3, R3, RZ, P1 ;  /* 0x000000ff03037207 */ /* 0x000fc60000800000 */
[----:B------:R-:W-:Y:S01]  /*2010*/  LOP3.LUT R6, R6, UR4, RZ, 0x3c, !PT ;  /* 0x0000000406067c12 */ /* 0x000fe2000f8e3cff */
[----:B------:R-:W-:Y:S07]  /*2020*/  @P2 BRA `(.L_x_32) ;  /* 0xfffffffc00002947 */ /* 0x000fee000383ffff */
.L_x_25:
[----:B-12---:R-:W1:Y:S01]  /*2030*/  LDC R0, c[0x0][0x28c] ;  /* 0x0000a300ff007b82 */ /* 0x006e620000000800 */
[----:B------:R2:W-:Y:S01]  /*2040*/  SYNCS.ARRIVE.TRANS64.A1T0 RZ, [R160+UR45], RZ ;  /* 0x000000ffa0ff79a7 */ /* 0x0005e2000810002d */
[----:B-1----:R-:W-:-:S13]  /*2050*/  ISETP.GE.AND P1, PT, R0, 0x1, PT ;  /* 0x000000010000780c */ /* 0x002fda0003f26270 */
[----:B--2---:R-:W-:Y:S05]  /*2060*/  @!P1 BRA `(.L_x_33) ;  /* 0x0000000000449947 */ /* 0x004fea0003800000 */
[----:B------:R-:W-:Y:S05]  /*2070*/  @!P0 BRA `(.L_x_34) ;  /* 0x0000000000048947 */ /* 0x000fea0003800000 */
[----:B------:R-:W-:Y:S01]  /*2080*/  BPT.TRAP 0x1 ;  /* 0x000000040000795c */ /* 0x000fe20000300000 */
.L_x_34:
[----:B------:R-:W-:-:S13]  /*2090*/  ISETP.NE.AND P0, PT, R153, RZ, PT ;  /* 0x000000ff9900720c */ /* 0x000fda0003f05270 */
[----:B------:R-:W-:-:S05]  /*20a0*/  VOTEU.ANY UP0, P0 ;  /* 0x00000000003f7886 */ /* 0x000fca0000000100 */
[----:B------:R-:W-:-:S06]  /*20b0*/  @UP0 UIADD3 UR4, UR43, UR38, URZ ;  /* 0x000000262b040290 */ /* 0x000fcc000fffe03f */
[----:B------:R-:W-:Y:S02]  /*20c0*/  IMAD.U32 R4, RZ, RZ, UR4 ;  /* 0x00000004ff047e24 */ /* 0x000fe4000f8e00ff */
[----:B------:R-:W-:Y:S02]  /*20d0*/  IMAD.U32 R3, RZ, RZ, UR4 ;  /* 0x00000004ff037e24 */ /* 0x000fe4000f8e00ff */
[----:B------:R-:W-:-:S05]  /*20e0*/  @P0 IMAD.WIDE.U32 R4, R4, -0x33333333, RZ ;  /* 0xcccccccd04040825 */ /* 0x000fca00078e00ff */
[----:B------:R-:W-:-:S05]  /*20f0*/  @P0 SHF.R.U32.HI R0, RZ, 0x2, R5 ;  /* 0x00000002ff000819 */ /* 0x000fca0000011605 */
[----:B------:R-:W-:-:S05]  /*2100*/  @P0 IMAD R0, R0, -0x5, R3 ;  /* 0xfffffffb00000824 */ /* 0x000fca00078e0203 */
[----:B------:R-:W-:-:S05]  /*2110*/  @P0 LEA R0, R0, UR41, 0x3 ;  /* 0x0000002900000c11 */ /* 0x000fca000f8e18ff */
[----:B------:R-:W-:-:S05]  /*2120*/  @P0 VIADD R3, R0, 0x28 ;  /* 0x0000002800030836 */ /* 0x000fca0000000000 */
[----:B------:R-:W-:-:S04]  /*2130*/  @P0 PRMT R3, R152, 0x654, R3 ;  /* 0x0000065498030816 */ /* 0x000fc80000000003 */
[----:B------:R1:W-:Y:S01]  /*2140*/  @P0 SYNCS.ARRIVE.TRANS64.RED.A1T0 RZ, [R3+URZ], RZ ;  /* 0x000000ff03ff09a7 */ /* 0x0003e2000810043f */
[----:B------:R-:W-:-:S13]  /*2150*/  ISETP.GT.U32.AND P0, PT, R16, 0x1, PT ;  /* 0x000000011000780c */ /* 0x000fda0003f04070 */
[----:B-1----:R-:W-:Y:S05]  /*2160*/  @P0 BRA `(.L_x_33) ;  /* 0x0000000000040947 */ /* 0x002fea0003800000 */
[----:B------:R-:W-:Y:S01]  /*2170*/  BPT.TRAP 0x1 ;  /* 0x000000040000795c */ /* 0x000fe20000300000 */
.L_x_33:
[----:B------:R-:W-:Y:S01]  /*2180*/  SHF.L.U32 R0, R177, 0x1f, RZ ;  /* 0x0000001fb1007819 */ /* 0x000fe200000006ff */
[----:B------:R-:W-:Y:S01]  /*2190*/  UIADD3 UR38, UR44, UR38, URZ ;  /* 0x000000262c267290 */ /* 0x000fe2000fffe03f */
[----:B------:R-:W1:Y:S01]  /*21a0*/  LDC R7, c[0x0][0x288] ;  /* 0x0000a200ff077b82 */ /* 0x000e620000000800 */
[----:B------:R-:W-:Y:S01]  /*21b0*/  UISETP.GE.U32.AND UP1, UPT, UR44, 0x5, UPT ;  /* 0x000000052c00788c */ /* 0x000fe2000bf26070 */
[----:B------:R-:W-:Y:S01]  /*21c0*/  IMAD.SHL.U32 R8, R158, 0x2, RZ ;  /* 0x000000029e087824 */ /* 0x000fe200078e00ff */
[----:B------:R-:W-:Y:S02]  /*21d0*/  UISETP.GT.U32.AND UP0, UPT, UR38, 0x4, UPT ;  /* 0x000000042600788c */ /* 0x000fe4000bf04070 */
[----:B------:R-:W-:Y:S02]  /*21e0*/  UIMAD.WIDE.U32 UR4, UR38, -0x33333333, URZ ;  /* 0xcccccccd260478a5 */ /* 0x000fe4000f8e003f */
[----:B------:R-:W-:Y:S01]  /*21f0*/  UISETP.LT.U32.AND UP0, UPT, UR44, 0x5, UP0 ;  /* 0x000000052c00788c */ /* 0x000fe20008701070 */
[----:B------:R-:W2:Y:S01]  /*2200*/  SYNCS.PHASECHK.TRANS64.TRYWAIT P0, [R159+UR42+0x10], R0 ;  /* 0x000010009f0075a7 */ /* 0x000ea2000800016a */
[----:B------:R-:W-:Y:S01]  /*2210*/  USHF.R.U32.HI UR4, URZ, 0x2, UR5 ;  /* 0x000000023f047899 */ /* 0x000fe20008011605 */
[----:B------:R-:W-:Y:S01]  /*2220*/  SHF.R.S32.HI R9, RZ, 0x1f, R8 ;  /* 0x0000001fff097819 */ /* 0x000fe20000011408 */
[----:B------:R-:W-:-:S02]  /*2230*/  USEL UR6, URZ, 0x1, !UP0 ;  /* 0x000000013f067887 */ /* 0x000fc4000c000000 */
[----:B------:R-:W-:Y:S02]  /*2240*/  UIMAD UR38, UR4, -0x5, UR38 ;  /* 0xfffffffb042678a4 */ /* 0x000fe4000f8e0226 */
[----:B------:R-:W-:-:S04]  /*2250*/  ULOP3.LUT UR39, UR39, UR6, URZ, 0x3c, !UPT ;  /* 0x0000000627277292 */ /* 0x000fc8000f8e3c3f */
[----:B------:R-:W-:Y:S01]  /*2260*/  @UP1 ULOP3.LUT UR39, UR39, 0x1, UR4, 0x78, !UPT ;  /* 0x0000000127271892 */ /* 0x000fe2000f8e7804 */
[----:B-12---:R-:W-:Y:S11]  /*2270*/  @!P0 BRA `(.L_x_35) ;  /* 0x0000009400a08947 */ /* 0x006ff60003800000 */
.L_x_318:
[----:B------:R-:W-:Y:S01]  /*2280*/  IMAD.SHL.U32 R6, R19, 0x40, RZ ;  /* 0x0000004013067824 */ /* 0x000fe200078e00ff */
[----:B------:R-:W-:Y:S01]  /*2290*/  ULDC UR6, c[0x0][0x284] ;  /* 0x0000a10000067ab9 */ /* 0x000fe20000000800 */
[----:B0-----:R-:W-:Y:S01]  /*22a0*/  IMAD.SHL.U32 R12, R22, 0x100, RZ ;  /* 0x00000100160c7824 */ /* 0x001fe200078e00ff */
[----:B------:R-:W-:Y:S01]  /*22b0*/  SHF.R.S32.HI R167, RZ, 0x1f, R2 ;  /* 0x0000001fffa77819 */ /* 0x000fe20000011402 */
[----:B------:R-:W-:Y:S01]  /*22c0*/  ULDC.64 UR4, c[0x0][0x5d0] ;  /* 0x0001740000047ab9 */ /* 0x000fe20000000a00 */
[----:B------:R-:W-:Y:S01]  /*22d0*/  ISETP.GE.AND P0, PT, R6, UR6, PT ;  /* 0x0000000606007c0c */ /* 0x000fe2000bf06270 */
[----:B------:R-:W-:Y:S01]  /*22e0*/  IMAD.WIDE.U32 R4, R2, UR4, R8 ;  /* 0x0000000402047c25 */ /* 0x000fe2000f8e0008 */
[----:B------:R-:W-:Y:S02]  /*22f0*/  SHF.R.S32.HI R13, RZ, 0x1f, R12 ;  /* 0x0000001fff0d7819 */ /* 0x000fe4000001140c */
[C---:B------:R-:W-:Y:S01]  /*2300*/  ISETP.GE.OR P0, PT, R12.reuse, R7, P0 ;  /* 0x000000070c00720c */ /* 0x040fe20000706670 */
[----:B------:R-:W-:Y:S01]  /*2310*/  IMAD R3, R167, UR4, RZ ;  /* 0x00000004a7037c24 */ /* 0x000fe2000f8e02ff */
[----:B------:R-:W-:-:S03]  /*2320*/  IADD3 R168, P1, R12, R4, RZ ;  /* 0x000000040ca87210 */ /* 0x000fc60007f3e0ff */
[----:B------:R-:W-:-:S05]  /*2330*/  IMAD R3, R2, UR5, R3 ;  /* 0x0000000502037c24 */ /* 0x000fca000f8e0203 */
[----:B------:R-:W-:-:S03]  /*2340*/  IADD3.X R169, R13, R5, R3, P1, !PT ;  /* 0x000000050da97210 */ /* 0x000fc60000ffe403 */
[----:B------:R-:W-:Y:S05]  /*2350*/  @P0 BRA `(.L_x_36) ;  /* 0x0000007c00000947 */ /* 0x000fea0003800000 */
[----:B------:R-:W0:Y:S01]  /*2360*/  LDC.64 R10, c[0x0][0x5c8] ;  /* 0x00017200ff0a7b82 */ /* 0x000e220000000a00 */
[----:B-----5:R-:W-:Y:S01]  /*2370*/  FSETP.NEU.AND P0, PT, R155, RZ, PT ;  /* 0x000000ff9b00720b */ /* 0x020fe20003f0d000 */
[----:B------:R-:W-:Y:S01]  /*2380*/  IMAD R3, R158, -0x2, R7 ;  /* 0xfffffffe9e037824 */ /* 0x000fe200078e0207 */
[----:B------:R-:W-:Y:S01]  /*2390*/  BSSY B0, `(.L_x_36) ;  /* 0x00007bc000007945 */ /* 0x000fe20003800000 */
[----:B------:R-:W-:-:S04]  /*23a0*/  IMAD.WIDE R164, R19, 0x40, R156 ;  /* 0x0000004013a47825 */ /* 0x000fc800078e029c */
[----:B-1----:R-:W-:Y:S02]  /*23b0*/  IMAD.IADD R0, R3, 0x1, -R12 ;  /* 0x0000000103007824 */ /* 0x002fe400078e0a0c */
[----:B------:R-:W-:-:S03]  /*23c0*/  IMAD.IADD R3, R163, 0x1, -R6 ;  /* 0x00000001a3037824 */ /* 0x000fc600078e0a06 */
[----:B------:R-:W-:-:S04]  /*23d0*/  ISETP.GT.AND P1, PT, R0, RZ, PT ;  /* 0x000000ff0000720c */ /* 0x000fc80003f24270 */
[----:B------:R-:W-:Y:S01]  /*23e0*/  ISETP.GT.AND P2, PT, R3, RZ, P1 ;  /* 0x000000ff0300720c */ /* 0x000fe20000f44270 */
[-C--:B0-----:R-:W-:Y:S02]  /*23f0*/  IMAD R4, R165, R10.reuse, RZ ;  /* 0x0000000aa5047224 */ /* 0x081fe400078e02ff */
[----:B------:R-:W-:-:S04]  /*2400*/  IMAD.WIDE.U32 R168, R164, R10, R168 ;  /* 0x0000000aa4a87225 */ /* 0x000fc800078e00a8 */
[----:B------:R-:W-:-:S04]  /*2410*/  IMAD R5, R164, R11, R4 ;  /* 0x0000000ba4057224 */ /* 0x000fc800078e0204 */
[----:B------:R-:W-:Y:S01]  /*2420*/  IMAD.IADD R179, R169, 0x1, R5 ;  /* 0x00000001a9b37824 */ /* 0x000fe200078e0205 */
[----:B------:R-:W-:Y:S06]  /*2430*/  @!P0 BRA `(.L_x_37) ;  /* 0x0000005400948947 */ /* 0x000fec0003800000 */
[----:B------:R-:W0:Y:S01]  /*2440*/  LDC.64 R20, c[0x0][0x5b8] ;  /* 0x00016e00ff147b82 */ /* 0x000e220000000a00 */
[----:B------:R-:W-:-:S07]  /*2450*/  ULDC.64 UR4, c[0x0][0x5c0] ;  /* 0x0001700000047ab9 */ /* 0x000fce0000000a00 */
[----:B------:R-:W1:Y:S08]  /*2460*/  LDC.64 R170, c[0x0][0x5b0] ;  /* 0x00016c00ffaa7b82 */ /* 0x000e700000000a00 */
[----:B------:R-:W2:Y:S01]  /*2470*/  LDC.64 R14, c[0x0][0x5a8] ;  /* 0x00016a00ff0e7b82 */ /* 0x000ea20000000a00 */
[-C--:B0-----:R-:W-:Y:S02]  /*2480*/  IMAD R6, R167, R20.reuse, RZ ;  /* 0x00000014a7067224 */ /* 0x081fe400078e02ff */
[----:B------:R-:W-:-:S04]  /*2490*/  IMAD.WIDE.U32 R4, R2, R20, R8 ;  /* 0x0000001402047225 */ /* 0x000fc800078e0008 */
[----:B------:R-:W-:Y:S01]  /*24a0*/  IMAD R169, R2, R21, R6 ;  /* 0x0000001502a97224 */ /* 0x000fe200078e0206 */
[----:B------:R-:W-:Y:S01]  /*24b0*/  IADD3 R166, P0, R12, R4, RZ ;  /* 0x000000040ca67210 */ /* 0x000fe20007f1e0ff */
[----:B-1----:R-:W-:-:S03]  /*24c0*/  IMAD R4, R165, R170, RZ ;  /* 0x000000aaa5047224 */ /* 0x002fc600078e02ff */
[----:B------:R-:W-:Y:S01]  /*24d0*/  IADD3.X R167, R13, R5, R169, P0, !PT ;  /* 0x000000050da77210 */ /* 0x000fe200007fe4a9 */
[C---:B------:R-:W-:Y:S02]  /*24e0*/  IMAD R21, R164.reuse, R171, R4 ;  /* 0x000000aba4157224 */ /* 0x040fe400078e0204 */
[----:B------:R-:W-:-:S04]  /*24f0*/  IMAD.WIDE.U32 R4, R164, R170, R166 ;  /* 0x000000aaa4047225 */ /* 0x000fc800078e00a6 */
[----:B------:R-:W-:Y:S01]  /*2500*/  IMAD.IADD R5, R5, 0x1, R21 ;  /* 0x0000000105057824 */ /* 0x000fe200078e0215 */
[----:B--2---:R-:W-:-:S04]  /*2510*/  LEA R6, P0, R4, R14, 0x2 ;  /* 0x0000000e04067211 */ /* 0x004fc800078010ff */
[----:B------:R-:W-:-:S05]  /*2520*/  LEA.HI.X R7, R4, R15, R5, 0x2, P0 ;  /* 0x0000000f04077211 */ /* 0x000fca00000f1405 */
[----:B------:R0:W2:Y:S01]  /*2530*/  @P2 LDG.E.LTC128B R19, desc[UR36][R6.64] ;  /* 0x0000002406132981 */ /* 0x0000a2000c1e1920 */
[----:B------:R-:W-:Y:S01]  /*2540*/  IMAD.WIDE.U32 R4, R164, R170, R12 ;  /* 0x000000aaa4047225 */ /* 0x000fe200078e000c */
[C---:B------:R-:W-:Y:S01]  /*2550*/  SHF.L.U64.HI R175, R170.reuse, 0x3, R171 ;  /* 0x00000003aaaf7819 */ /* 0x040fe200000102ab */
[----:B------:R-:W-:Y:S02]  /*2560*/  BSSY B1, `(.L_x_38) ;  /* 0x0000014000017945 */ /* 0x000fe40003800000 */
[----:B------:R-:W-:Y:S01]  /*2570*/  IMAD.SHL.U32 R174, R170, 0x8, RZ ;  /* 0x00000008aaae7824 */ /* 0x000fe200078e00ff */
[----:B------:R-:W-:-:S03]  /*2580*/  IADD3 R172, P0, R8, R4, RZ ;  /* 0x0000000408ac7210 */ /* 0x000fc60007f1e0ff */
[----:B------:R-:W-:Y:S01]  /*2590*/  IMAD.WIDE.U32 R174, R164, R170, R174 ;  /* 0x000000aaa4ae7225 */ /* 0x000fe200078e00ae */
[----:B------:R-:W-:Y:S02]  /*25a0*/  IADD3.X R173, R9, R21, R5, P0, !PT ;  /* 0x0000001509ad7210 */ /* 0x000fe400007fe405 */
[----:B------:R-:W-:Y:S01]  /*25b0*/  ISETP.GT.AND P0, PT, R0, 0x1, PT ;  /* 0x000000010000780c */ /* 0x000fe20003f04270 */
[----:B------:R-:W-:-:S04]  /*25c0*/  IMAD.WIDE.U32 R172, R2, R20, R172 ;  /* 0x0000001402ac7225 */ /* 0x000fc800078e00ac */
[----:B0-----:R-:W-:Y:S01]  /*25d0*/  IMAD.IADD R7, R169, 0x1, R173 ;  /* 0x00000001a9077824 */ /* 0x001fe200078e02ad */
[----:B------:R-:W-:-:S04]  /*25e0*/  LEA R6, P4, R172, R14, 0x2 ;  /* 0x0000000eac067211 */ /* 0x000fc800078810ff */
[----:B------:R-:W-:Y:S02]  /*25f0*/  LEA.HI.X R7, R172, R15, R7, 0x2, P4 ;  /* 0x0000000fac077211 */ /* 0x000fe400020f1407 */
[----:B--2---:R-:W-:-:S05]  /*2600*/  LOP3.LUT R4, R19, 0xffffe000, RZ, 0xc0, !PT ;  /* 0xffffe00013047812 */ /* 0x004fca00078ec0ff */
[----:B------:R-:W-:Y:S01]  /*2610*/  FMUL R5, R4, R155 ;  /* 0x0000009b04057220 */ /* 0x000fe20000400000 */
[----:B------:R-:W-:-:S03]  /*2620*/  LEA R4, P3, R168, UR4, 0x2 ;  /* 0x00000004a8047c11 */ /* 0x000fc6000f8610ff */
[----:B------:R-:W-:Y:S01]  /*2630*/  FFMA R165, R24, R154, R5 ;  /* 0x0000009a18a57223 */ /* 0x000fe20000000005 */
[----:B------:R-:W-:Y:S02]  /*2640*/  LEA.HI.X R5, R168, UR5, R179, 0x2, P3 ;  /* 0x00000005a8057c11 */ /* 0x000fe400098f14b3 */
[----:B------:R-:W-:Y:S02]  /*2650*/  ISETP.GT.AND P3, PT, R3, RZ, P0 ;  /* 0x000000ff0300720c */ /* 0x000fe40000764270 */
[----:B------:R-:W-:-:S05]  /*2660*/  F2FP.TF32.F32.PACK_B R165, R165 ;  /* 0x000000a5ffa5723e */ /* 0x000fca00024050ff */
[----:B------:R0:W-:Y:S06]  /*2670*/  @P2 STG.E desc[UR36][R4.64], R165 ;  /* 0x000000a504002986 */ /* 0x0001ec000c101924 */
[----:B------:R-:W-:Y:S05]  /*2680*/  @!P3 BRA `(.L_x_39) ;  /* 0x000000000004b947 */ /* 0x000fea0003800000 */
[----:B------:R1:W5:Y:S02]  /*2690*/  LDG.E.LTC128B R19, desc[UR36][R6.64+0x4] ;  /* 0x0000042406137981 */ /* 0x000364000c1e1920 */
.L_x_39:
[----:B------:R-:W-:Y:S05]  /*26a0*/  BSYNC B1 ;  /* 0x0000000000017941 */ /* 0x000fea0003800000 */
.L_x_38:
[----:B-----5:R-:W-:Y:S01]  /*26b0*/  LOP3.LUT R22, R19, 0xffffe000, RZ, 0xc0, !PT ;  /* 0xffffe00013167812 */ /* 0x020fe200078ec0ff */
[----:B------:R-:W-:Y:S01]  /*26c0*/  IMAD.IADD R171, R21, 0x1, R175 ;  /* 0x0000000115ab7824 */ /* 0x000fe200078e02af */
[----:B------:R-:W-:Y:S02]  /*26d0*/  IADD3 R21, P2, R166, R174, RZ ;  /* 0x000000aea6157210 */ /* 0x000fe40007f5e0ff */
[----:B------:R-:W-:Y:S01]  /*26e0*/  ISETP.GT.AND P1, PT, R3, 0x8, P1 ;  /* 0x000000080300780c */ /* 0x000fe20000f24270 */
[----:B------:R-:W-:Y:S02]  /*26f0*/  FMUL R22, R22, R155 ;  /* 0x0000009b16167220 */ /* 0x000fe40000400000 */
[----:B------:R-:W-:Y:S01]  /*2700*/  IMAD.X R166, R171, 0x1, R167, P2 ;  /* 0x00000001aba67824 */ /* 0x000fe200010e06a7 */
[----:B------:R-:W-:Y:S01]  /*2710*/  LEA R24, P2, R21, R14, 0x2 ;  /* 0x0000000e15187211 */ /* 0x000fe200078410ff */
[----:B0-----:R-:W-:-:S03]  /*2720*/  FFMA R165, R25, R154, R22 ;  /* 0x0000009a19a57223 */ /* 0x001fc60000000016 */
[----:B------:R-:W-:Y:S02]  /*2730*/  LEA.HI.X R25, R21, R15, R166, 0x2, P2 ;  /* 0x0000000f15197211 */ /* 0x000fe400010f14a6 */
[----:B------:R-:W-:-:S05]  /*2740*/  F2FP.TF32.F32.PACK_B R165, R165 ;  /* 0x000000a5ffa5723e */ /* 0x000fca00024050ff */
[----:B------:R0:W-:Y:S04]  /*2750*/  @P3 STG.E desc[UR36][R4.64+0x4], R165 ;  /* 0x000004a504003986 */ /* 0x0001e8000c101924 */
[----:B------:R-:W2:Y:S01]  /*2760*/  @P1 LDG.E.LTC128B R19, desc[UR36][R24.64] ;  /* 0x0000002418131981 */ /* 0x000ea2000c1e1920 */
[----:B------:R-:W-:Y:S01]  /*2770*/  IADD3 R8, P2, P3, R8, R174, R12 ;  /* 0x000000ae08087210 */ /* 0x000fe20007b5e00c */
[----:B------:R-:W-:Y:S01]  /*2780*/  BSSY B1, `(.L_x_40) ;  /* 0x0000011000017945 */ /* 0x000fe20003800000 */
[C---:B------:R-:W-:Y:S02]  /*2790*/  SHF.L.U64.HI R11, R10.reuse, 0x5, R11 ;  /* 0x000000050a0b7819 */ /* 0x040fe4000001020b */
[----:B------:R-:W-:Y:S02]  /*27a0*/  IADD3.X R9, R9, R171, R13, P2, P3 ;  /* 0x000000ab09097210 */ /* 0x000fe400017e640d */
[----:B------:R-:W-:-:S02]  /*27b0*/  LEA R10, P2, R10, R4, 0x5 ;  /* 0x000000040a0a7211 */ /* 0x000fc400078428ff */
[----:B------:R-:W-:Y:S01]  /*27c0*/  ISETP.GT.AND P0, PT, R3, 0x8, P0 ;  /* 0x000000080300780c */ /* 0x000fe20000704270 */
[----:B------:R-:W-:-:S04]  /*27d0*/  IMAD.WIDE.U32 R20, R2, R20, R8 ;  /* 0x0000001402147225 */ /* 0x000fc800078e0008 */
[----:B------:R-:W-:Y:S01]  /*27e0*/  IMAD.X R11, R11, 0x1, R5, P2 ;  /* 0x000000010b0b7824 */ /* 0x000fe200010e0605 */
[----:B------:R-:W-:Y:S01]  /*27f0*/  LEA R8, P3, R20, R14, 0x2 ;  /* 0x0000000e14087211 */ /* 0x000fe200078610ff */
[----:B------:R-:W-:-:S05]  /*2800*/  IMAD.IADD R2, R169, 0x1, R21 ;  /* 0x00000001a9027824 */ /* 0x000fca00078e0215 */
[----:B------:R-:W-:Y:S02]  /*2810*/  LEA.HI.X R9, R20, R15, R2, 0x2, P3 ;  /* 0x0000000f14097211 */ /* 0x000fe400018f1402 */
[----:B--2---:R-:W-:-:S05]  /*2820*/  LOP3.LUT R12, R19, 0xffffe000, RZ, 0xc0, !PT ;  /* 0xffffe000130c7812 */ /* 0x004fca00078ec0ff */
[----:B------:R-:W-:-:S04]  /*2830*/  FMUL R13, R12, R155 ;  /* 0x0000009b0c0d7220 */ /* 0x000fc80000400000 */
[----:B------:R-:W-:-:S05]  /*2840*/  FFMA R13, R26, R154, R13 ;  /* 0x0000009a1a0d7223 */ /* 0x000fca000000000d */
[----:B------:R-:W-:-:S05]  /*2850*/  F2FP.TF32.F32.PACK_B R13, R13 ;  /* 0x0000000dff0d723e */ /* 0x000fca00024050ff */
[----:B------:R0:W-:Y:S01]  /*2860*/  @P1 STG.E desc[UR36][R10.64], R13 ;  /* 0x0000000d0a001986 */ /* 0x0001e2000c101924 */
[----:B------:R-:W-:Y:S05]  /*2870*/  @!P0 BRA `(.L_x_41) ;  /* 0x0000000000048947 */ /* 0x000fea0003800000 */
[----:B------:R2:W5:Y:S02]  /*2880*/  LDG.E.LTC128B R19, desc[UR36][R8.64+0x4] ;  /* 0x0000042408137981 */ /* 0x000564000c1e1920 */
.L_x_41:
[----:B------:R-:W-:Y:S05]  /*2890*/  BSYNC B1 ;  /* 0x0000000000017941 */ /* 0x000fea0003800000 */
.L_x_40:
[----:B-----5:R-:W-:Y:S01]  /*28a0*/  LOP3.LUT R2, R19, 0xffffe000, RZ, 0xc0, !PT ;  /* 0xffffe00013027812 */ /* 0x020fe200078ec0ff */
[----:B------:R-:W-:Y:S01]  /*28b0*/  BSSY B1, `(.L_x_42) ;  /* 0x0000009000017945 */ /* 0x000fe20003800000 */
[----:B------:R-:W-:-:S03]  /*28c0*/  ISETP.GT.AND P1, PT, R0, 0x8, PT ;  /* 0x000000080000780c */ /* 0x000fc60003f24270 */
[----:B------:R-:W-:Y:S01]  /*28d0*/  FMUL R2, R2, R155 ;  /* 0x0000009b02027220 */ /* 0x000fe20000400000 */
[----:B------:R-:W-:-:S03]  /*28e0*/  ISETP.GT.AND P2, PT, R3, RZ, P1 ;  /* 0x000000ff0300720c */ /* 0x000fc60000f44270 */
[----:B------:R-:W-:-:S05]  /*28f0*/  FFMA R27, R27, R154, R2 ;  /* 0x0000009a1b1b7223 */ /* 0x000fca0000000002 */
[----:B------:R-:W-:-:S05]  /*2900*/  F2FP.TF32.F32.PACK_B R27, R27 ;  /* 0x0000001bff1b723e */ /* 0x000fca00024050ff */
[----:B------:R3:W-:Y:S01]  /*2910*/  @P0 STG.E desc[UR36][R10.64+0x4], R27 ;  /* 0x0000041b0a000986 */ /* 0x0007e2000c101924 */
[----:B------:R-:W-:Y:S05]  /*2920*/  @!P2 BRA `(.L_x_43) ;  /* 0x000000000004a947 */ /* 0x000fea0003800000 */
[----:B------:R4:W5:Y:S02]  /*2930*/  LDG.E.LTC128B R19, desc[UR36][R6.64+0x20] ;  /* 0x0000202406137981 */ /* 0x000964000c1e1920 */
.L_x_43:
[----:B------:R-:W-:Y:S05]  /*2940*/  BSYNC B1 ;  /* 0x0000000000017941 */ /* 0x000fea0003800000 */
.L_x_42:
[----:B-----5:R-:W-:Y:S01]  /*2950*/  LOP3.LUT R2, R19, 0xffffe000, RZ, 0xc0, !PT ;  /* 0xffffe00013027812 */ /* 0x020fe200078ec0ff */
[----:B------:R-:W-:Y:S01]  /*2960*/  BSSY B1, `(.L_x_44) ;  /* 0x0000009000017945 */ /* 0x000fe20003800000 */
[----:B------:R-:W-:-:S03]  /*2970*/  ISETP.GT.AND P0, PT, R0, 0x9, PT ;  /* 0x000000090000780c */ /* 0x000fc60003f04270 */
[----:B0-----:R-:W-:Y:S01]  /*2980*/  FMUL R13, R2, R155 ;  /* 0x0000009b020d7220 */ /* 0x001fe20000400000 */
[----:B------:R-:W-:-:S03]  /*2990*/  ISETP.GT.AND P3, PT, R3, RZ, P0 ;  /* 0x000000ff0300720c */ /* 0x000fc60000764270 */
[----:B------:R-:W-:-:S05]  /*29a0*/  FFMA R13, R28, R154, R13 ;  /* 0x0000009a1c0d7223 */ /* 0x000fca000000000d */
[----:B------:R-:W-:-:S05]  /*29b0*/  F2FP.TF32.F32.PACK_B R13, R13 ;  /* 0x0000000dff0d723e */ /* 0x000fca00024050ff */
[----:B------:R0:W-:Y:S01]  /*29c0*/  @P2 STG.E desc[UR36][R4.64+0x20], R13 ;  /* 0x0000200d04002986 */ /* 0x0001e2000c101924 */
[----:B------:R-:W-:Y:S05]  /*29d0*/  @!P3 BRA `(.L_x_45) ;  /* 0x000000000004b947 */ /* 0x000fea0003800000 */
[----:B------:R0:W5:Y:S02]  /*29e0*/  LDG.E.LTC128B R19, desc[UR36][R6.64+0x24] ;  /* 0x0000242406137981 */ /* 0x000164000c1e1920 */
.L_x_45:
[----:B------:R-:W-:Y:S05]  /*29f0*/  BSYNC B1 ;  /* 0x0000000000017941 */ /* 0x000fea0003800000 */
.L_x_44:
[----:B-----5:R-:W-:Y:S01]  /*2a00*/  LOP3.LUT R2, R19, 0xffffe000, RZ, 0xc0, !PT ;  /* 0xffffe00013027812 */ /* 0x020fe200078ec0ff */
[----:B------:R-:W-:Y:S01]  /*2a10*/  BSSY B1, `(.L_x_46) ;  /* 0x0000008000017945 */ /* 0x000fe20003800000 */
[----:B------:R-:W-:-:S03]  /*2a20*/  ISETP.GT.AND P1, PT, R3, 0x8, P1 ;  /* 0x000000080300780c */ /* 0x000fc60000f24270 */
[----:B------:R-:W-:-:S04]  /*2a30*/  FMUL R2, R2, R155 ;  /* 0x0000009b02027220 */ /* 0x000fc80000400000 */
[----:B------:R-:W-:-:S05]  /*2a40*/  FFMA R29, R29, R154, R2 ;  /* 0x0000009a1d1d7223 */ /* 0x000fca0000000002 */
[----:B------:R-:W-:-:S05]  /*2a50*/  F2FP.TF32.F32.PACK_B R29, R29 ;  /* 0x0000001dff1d723e */ /* 0x000fca00024050ff */
[----:B------:R0:W-:Y:S01]  /*2a60*/  @P3 STG.E desc[UR36][R4.64+0x24], R29 ;  /* 0x0000241d04003986 */ /* 0x0001e2000c101924 */
[----:B------:R-:W-:Y:S05]  /*2a70*/  @!P1 BRA `(.L_x_47) ;  /* 0x0000000000049947 */ /* 0x000fea0003800000 */
[----:B------:R0:W5:Y:S02]  /*2a80*/  LDG.E.LTC128B R19, desc[UR36][R8.64+0x20] ;  /* 0x0000202408137981 */ /* 0x000164000c1e1920 */
.L_x_47:
[----:B------:R-:W-:Y:S05]  /*2a90*/  BSYNC B1 ;  /* 0x0000000000017941 */ /* 0x000fea0003800000 */
.L_x_46:
[----:B-----5:R-:W-:Y:S01]  /*2aa0*/  LOP3.LUT R2, R19, 0xffffe000, RZ, 0xc0, !PT ;  /* 0xffffe00013027812 */ /* 0x020fe200078ec0ff */
[----:B------:R-:W-:Y:S01]  /*2ab0*/  BSSY B1, `(.L_x_48) ;  /* 0x0000008000017945 */ /* 0x000fe20003800000 */
[----:B------:R-:W-:-:S03]  /*2ac0*/  ISETP.GT.AND P0, PT, R3, 0x8, P0 ;  /* 0x000000080300780c */ /* 0x000fc60000704270 */
[----:B0-----:R-:W-:-:S04]  /*2ad0*/  FMUL R13, R2, R155 ;  /* 0x0000009b020d7220 */ /* 0x001fc80000400000 */
[----:B------:R-:W-:-:S05]  /*2ae0*/  FFMA R13, R30, R154, R13 ;  /* 0x0000009a1e0d7223 */ /* 0x000fca000000000d */
[----:B------:R-:W-:-:S05]  /*2af0*/  F2FP.TF32.F32.PACK_B R13, R13 ;  /* 0x0000000dff0d723e */ /* 0x000fca00024050ff */
[----:B------:R0:W-:Y:S01]  /*2b00*/  @P1 STG.E desc[UR36][R10.64+0x20], R13 ;  /* 0x0000200d0a001986 */ /* 0x0001e2000c101924 */
[----:B------:R-:W-:Y:S05]  /*2b10*/  @!P0 BRA `(.L_x_49) ;  /* 0x0000000000048947 */ /* 0x000fea0003800000 */
[----:B------:R0:W5:Y:S02]  /*2b20*/  LDG.E.LTC128B R19, desc[UR36][R8.64+0x24] ;  /* 0x0000242408137981 */ /* 0x000164000c1e1920 */
.L_x_49:
[----:B------:R-:W-:Y:S05]  /*2b30*/  BSYNC B1 ;  /* 0x0000000000017941 */ /* 0x000fea0003800000 */
.L_x_48:
        /* <DEDUP_REMOVED lines=10> */
.L_x_51:
[----:B------:R-:W-:Y:S05]  /*2be0*/  BSYNC B1 ;  /* 0x0000000000017941 */ /* 0x000fea0003800000 */
.L_x_50:
        /* <DEDUP_REMOVED lines=10> */
.L_x_53:
[----:B------:R-:W-:Y:S05]  /*2c90*/  BSYNC B1 ;  /* 0x0000000000017941 */ /* 0x000fea0003800000 */
.L_x_52:
        /* <DEDUP_REMOVED lines=9> */
.L_x_55:
[----:B------:R-:W-:Y:S05]  /*2d30*/  BSYNC B1 ;  /* 0x0000000000017941 */ /* 0x000fea0003800000 */
.L_x_54:
        /* <DEDUP_REMOVED lines=9> */
.L_x_57:
[----:B------:R-:W-:Y:S05]  /*2dd0*/  BSYNC B1 ;  /* 0x0000000000017941 */ /* 0x000fea0003800000 */
.L_x_56:
        /* <DEDUP_REMOVED lines=10> */
.L_x_59:
[----:B------:R-:W-:Y:S05]  /*2e80*/  BSYNC B1 ;  /* 0x0000000000017941 */ /* 0x000fea0003800000 */
.L_x_58:
        /* <DEDUP_REMOVED lines=10> */
.L_x_61:
[----:B------:R-:W-:Y:S05]  /*2f30*/  BSYNC B1 ;  /* 0x0000000000017941 */ /* 0x000fea0003800000 */
.L_x_60:
        /* <DEDUP_REMOVED lines=9> */
.L_x_63:
[----:B------:R-:W-:Y:S05]  /*2fd0*/  BSYNC B1 ;  /* 0x0000000000017941 */ /* 0x000fea0003800000 */
.L_x_62:
        /* <DEDUP_REMOVED lines=9> */
.L_x_65:
[----:B------:R-:W-:Y:S05]  /*3070*/  BSYNC B1 ;  /* 0x0000000000017941 */ /* 0x000fea0003800000 */
.L_x_64:
        /* <DEDUP_REMOVED lines=10> */
.L_x_67:
[----:B------:R-:W-:Y:S05]  /*3120*/  BSYNC B1 ;  /* 0x0000000000017941 */ /* 0x000fea0003800000 */
.L_x_66:
        /* <DEDUP_REMOVED lines=10> */
.L_x_69:
[----:B------:R-:W-:Y:S05]  /*31d0*/  BSYNC B1 ;  /* 0x0000000000017941 */ /* 0x000fea0003800000 */
.L_x_68:
        /* <DEDUP_REMOVED lines=9> */
.L_x_71:
[----:B------:R-:W-:Y:S05]  /*3270*/  BSYNC B1 ;  /* 0x0000000000017941 */ /* 0x000fea0003800000 */
.L_x_70:
        /* <DEDUP_REMOVED lines=9> */
.L_x_73:
[----:B------:R-:W-:Y:S05]  /*3310*/  BSYNC B1 ;  /* 0x0000000000017941 */ /* 0x000fea0003800000 */
.L_x_72:
        /* <DEDUP_REMOVED lines=10> */
.L_x_75:
[----:B------:R-:W-:Y:S05]  /*33c0*/  BSYNC B1 ;  /* 0x0000000000017941 */ /* 0x000fea0003800000 */
.L_x_74:
        /* <DEDUP_REMOVED lines=10> */
.L_x_77:
[----:B------:R-:W-:Y:S05]  /*3470*/  BSYNC B1 ;  /* 0x0000000000017941 */ /* 0x000fea0003800000 */
.L_x_76:
        /* <DEDUP_REMOVED lines=9> */
.L_x_79:
[----:B------:R-:W-:Y:S05]  /*3510*/  BSYNC B1 ;  /* 0x0000000000017941 */ /* 0x000fea0003800000 */
.L_x_78:
        /* <DEDUP_REMOVED lines=9> */
.L_x_81:
[----:B------:R-:W-:Y:S05]  /*35b0*/  BSYNC B1 ;  /* 0x0000000000017941 */ /* 0x000fea0003800000 */
.L_x_80:
        /* <DEDUP_REMOVED lines=10> */
.L_x_83:
[----:B------:R-:W-:Y:S05]  /*3660*/  BSYNC B1 ;  /* 0x0000000000017941 */ /* 0x000fea0003800000 */
.L_x_82:
        /* <DEDUP_REMOVED lines=10> */
.L_x_85:
[----:B------:R-:W-:Y:S05]  /*3710*/  BSYNC B1 ;  /* 0x0000000000017941 */ /* 0x000fea0003800000 */
.L_x_84:
        /* <DEDUP_REMOVED lines=9> */
.L_x_87:
[----:B------:R-:W-:Y:S05]  /*37b0*/  BSYNC B1 ;  /* 0x0000000000017941 */ /* 0x000fea0003800000 */
.L_x_86:
        /* <DEDUP_REMOVED lines=9> */
.L_x_89:
[----:B------:R-:W-:Y:S05]  /*3850*/  BSYNC B1 ;  /* 0x0000000000017941 */ /* 0x000fea0003800000 */
.L_x_88:
        /* <DEDUP_REMOVED lines=10> */
.L_x_91:
[----:B------:R-:W-:Y:S05]  /*3900*/  BSYNC B1 ;  /* 0x0000000000017941 */ /* 0x000fea0003800000 */
.L_x_90:
        /* <DEDUP_REMOVED lines=10> */
.L_x_93:
[----:B------:R-:W-:Y:S05]  /*39b0*/  BSYNC B1 ;  /* 0x0000000000017941 */ /* 0x000fea0003800000 */
.L_x_92:
        /* <DEDUP_REMOVED lines=9> */
.L_x_95:
[----:B------:R-:W-:Y:S05]  /*3a50*/  BSYNC B1 ;  /* 0x0000000000017941 */ /* 0x000fea0003800000 */
.L_x_94:
        /* <DEDUP_REMOVED lines=9> */
.L_x_97:
[----:B------:R-:W-:Y:S05]  /*3af0*/  BSYNC B1 ;  /* 0x0000000000017941 */ /* 0x000fea0003800000 */
.L_x_96:
        /* <DEDUP_REMOVED lines=10> */
.L_x_99:
[----:B------:R-:W-:Y:S05]  /*3ba0*/  BSYNC B1 ;  /* 0x0000000000017941 */ /* 0x000fea0003800000 */
.L_x_98:
        /* <DEDUP_REMOVED lines=10> */
.L_x_101:
[----:B------:R-:W-:Y:S05]  /*3c50*/  BSYNC B1 ;  /* 0x0000000000017941 */ /* 0x000fea0003800000 */
.L_x_100:
        /* <DEDUP_REMOVED lines=9> */
.L_x_103:
[----:B------:R-:W-:Y:S05]  /*3cf0*/  BSYNC B1 ;  /* 0x0000000000017941 */ /* 0x000fea0003800000 */
.L_x_102:
        /* <DEDUP_REMOVED lines=9> */
.L_x_105:
[----:B------:R-:W-:Y:S05]  /*3d90*/  BSYNC B1 ;  /* 0x0000000000017941 */ /* 0x000fea0003800000 */
.L_x_104:
        /* <DEDUP_REMOVED lines=10> */
.L_x_107:
[----:B------:R-:W-:Y:S05]  /*3e40*/  BSYNC B1 ;  /* 0x0000000000017941 */ /* 0x000fea0003800000 */
.L_x_106:
        /* <DEDUP_REMOVED lines=10> */
.L_x_109:
[----:B------:R-:W-:Y:S05]  /*3ef0*/  BSYNC B1 ;  /* 0x0000000000017941 */ /* 0x000fea0003800000 */
.L_x_108:
        /* <DEDUP_REMOVED lines=9> */
.L_x_111:
[----:B------:R-:W-:Y:S05]  /*3f90*/  BSYNC B1 ;  /* 0x0000000000017941 */ /* 0x000fea0003800000 */
.L_x_110:
        /* <DEDUP_REMOVED lines=9> */
.L_x_113:
[----:B------:R-:W-:Y:S05]  /*4030*/  BSYNC B1 ;  /* 0x0000000000017941 */ /* 0x000fea0003800000 */
.L_x_112:
        /* <DEDUP_REMOVED lines=10> */
.L_x_115:
[----:B------:R-:W-:Y:S05]  /*40e0*/  BSYNC B1 ;  /* 0x0000000000017941 */ /* 0x000fea0003800000 */
.L_x_114:
        /* <DEDUP_REMOVED lines=10> */
.L_x_117:
[----:B------:R-:W-:Y:S05]  /*4190*/  BSYNC B1 ;  /* 0x0000000000017941 */ /* 0x000fea0003800000 */
.L_x_116:
        /* <DEDUP_REMOVED lines=9> */
.L_x_119:
[----:B------:R-:W-:Y:S05]  /*4230*/  BSYNC B1 ;  /* 0x0000000000017941 */ /* 0x000fea0003800000 */
.L_x_118:
        /* <DEDUP_REMOVED lines=9> */
.L_x_121:
[----:B------:R-:W-:Y:S05]  /*42d0*/  BSYNC B1 ;  /* 0x0000000000017941 */ /* 0x000fea0003800000 */
.L_x_120:
        /* <DEDUP_REMOVED lines=10> */
.L_x_123:
[----:B------:R-:W-:Y:S05]  /*4380*/  BSYNC B1 ;  /* 0x0000000000017941 */ /* 0x000fea0003800000 */
.L_x_122:
        /* <DEDUP_REMOVED lines=10> */
.L_x_125:
[----:B------:R-:W-:Y:S05]  /*4430*/  BSYNC B1 ;  /* 0x0000000000017941 */ /* 0x000fea0003800000 */
.L_x_124:
        /* <DEDUP_REMOVED lines=9> */
.L_x_127:
[----:B------:R-:W-:Y:S05]  /*44d0*/  BSYNC B1 ;  /* 0x0000000000017941 */ /* 0x000fea0003800000 */
.L_x_126:
        /* <DEDUP_REMOVED lines=9> */
.L_x_129:
[----:B------:R-:W-:Y:S05]  /*4570*/  BSYNC B1 ;  /* 0x0000000000017941 */ /* 0x000fea0003800000 */
.L_x_128:
        /* <DEDUP_REMOVED lines=10> */
.L_x_131:
[----:B------:R-:W-:Y:S05]  /*4620*/  BSYNC B1 ;  /* 0x0000000000017941 */ /* 0x000fea0003800000 */
.L_x_130:
        /* <DEDUP_REMOVED lines=10> */
.L_x_133:
[----:B------:R-:W-:Y:S05]  /*46d0*/  BSYNC B1 ;  /* 0x0000000000017941 */ /* 0x000fea0003800000 */
.L_x_132:
        /* <DEDUP_REMOVED lines=9> */
.L_x_135:
[----:B------:R-:W-:Y:S05]  /*4770*/  BSYNC B1 ;  /* 0x0000000000017941 */ /* 0x000fea0003800000 */
.L_x_134:
        /* <DEDUP_REMOVED lines=9> */
.L_x_137:
[----:B------:R-:W-:Y:S05]  /*4810*/  BSYNC B1 ;  /* 0x0000000000017941 */ /* 0x000fea0003800000 */
.L_x_136:
        /* <DEDUP_REMOVED lines=10> */
.L_x_139:
[----:B------:R-:W-:Y:S05]  /*48c0*/  BSYNC B1 ;  /* 0x0000000000017941 */ /* 0x000fea0003800000 */
.L_x_138:
        /* <DEDUP_REMOVED lines=10> */
.L_x_141:
[----:B------:R-:W-:Y:S05]  /*4970*/  BSYNC B1 ;  /* 0x0000000000017941 */ /* 0x000fea0003800000 */
.L_x_140:
        /* <DEDUP_REMOVED lines=9> */
.L_x_143:
[----:B------:R-:W-:Y:S05]  /*4a10*/  BSYNC B1 ;  /* 0x0000000000017941 */ /* 0x000fea0003800000 */
.L_x_142:
        /* <DEDUP_REMOVED lines=9> */
.L_x_145:
[----:B------:R-:W-:Y:S05]  /*4ab0*/  BSYNC B1 ;  /* 0x0000000000017941 */ /* 0x000fea0003800000 */
.L_x_144:
        /* <DEDUP_REMOVED lines=10> */
.L_x_147:
[----:B------:R-:W-:Y:S05]  /*4b60*/  BSYNC B1 ;  /* 0x0000000000017941 */ /* 0x000fea0003800000 */
.L_x_146:
        /* <DEDUP_REMOVED lines=10> */
.L_x_149:
[----:B------:R-:W-:Y:S05]  /*4c10*/  BSYNC B1 ;  /* 0x0000000000017941 */ /* 0x000fea0003800000 */
.L_x_148:
        /* <DEDUP_REMOVED lines=9> */
.L_x_151:
[----:B------:R-:W-:Y:S05]  /*4cb0*/  BSYNC B1 ;  /* 0x0000000000017941 */ /* 0x000fea0003800000 */
.L_x_150:
        /* <DEDUP_REMOVED lines=9> */
.L_x_153:
[----:B------:R-:W-:Y:S05]  /*4d50*/  BSYNC B1 ;  /* 0x0000000000017941 */ /* 0x000fea0003800000 */
.L_x_152:
        /* <DEDUP_REMOVED lines=10> */
.L_x_155:
[----:B------:R-:W-:Y:S05]  /*4e00*/  BSYNC B1 ;  /* 0x0000000000017941 */ /* 0x000fea0003800000 */
.L_x_154:
        /* <DEDUP_REMOVED lines=10> */
.L_x_157:
[----:B------:R-:W-:Y:S05]  /*4eb0*/  BSYNC B1 ;  /* 0x0000000000017941 */ /* 0x000fea0003800000 */
.L_x_156:
        /* <DEDUP_REMOVED lines=9> */
.L_x_159:
[----:B------:R-:W-:Y:S05]  /*4f50*/  BSYNC B1 ;  /* 0x0000000000017941 */ /* 0x000fea0003800000 */
.L_x_158:
        /* <DEDUP_REMOVED lines=9> */
.L_x_161:
[----:B------:R-:W-:Y:S05]  /*4ff0*/  BSYNC B1 ;  /* 0x0000000000017941 */ /* 0x000fea0003800000 */
.L_x_160:
        /* <DEDUP_REMOVED lines=10> */
.L_x_163:
[----:B------:R-:W-:Y:S05]  /*50a0*/  BSYNC B1 ;  /* 0x0000000000017941 */ /* 0x000fea0003800000 */
.L_x_162:
        /* <DEDUP_REMOVED lines=10> */
.L_x_165:
[----:B------:R-:W-:Y:S05]  /*5150*/  BSYNC B1 ;  /* 0x0000000000017941 */ /* 0x000fea0003800000 */
.L_x_164:
        /* <DEDUP_REMOVED lines=9> */
.L_x_167:
[----:B------:R-:W-:Y:S05]  /*51f0*/  BSYNC B1 ;  /* 0x0000000000017941 */ /* 0x000fea0003800000 */
.L_x_166:
        /* <DEDUP_REMOVED lines=9> */
.L_x_169:
[----:B------:R-:W-:Y:S05]  /*5290*/  BSYNC B1 ;  /* 0x0000000000017941 */ /* 0x000fea0003800000 */
.L_x_168:
        /* <DEDUP_REMOVED lines=10> */
.L_x_171:
[----:B------:R-:W-:Y:S05]  /*5340*/  BSYNC B1 ;  /* 0x0000000000017941 */ /* 0x000fea0003800000 */
.L_x_170:
        /* <DEDUP_REMOVED lines=10> */
.L_x_173:
[----:B------:R-:W-:Y:S05]  /*53f0*/  BSYNC B1 ;  /* 0x0000000000017941 */ /* 0x000fea0003800000 */
.L_x_172:
        /* <DEDUP_REMOVED lines=9> */
.L_x_175:
[----:B------:R-:W-:Y:S05]  /*5490*/  BSYNC B1 ;  /* 0x0000000000017941 */ /* 0x000fea0003800000 */
.L_x_174:
        /* <DEDUP_REMOVED lines=9> */
.L_x_177:
[----:B------:R-:W-:Y:S05]  /*5530*/  BSYNC B1 ;  /* 0x0000000000017941 */ /* 0x000fea0003800000 */
.L_x_176:
        /* <DEDUP_REMOVED lines=10> */
.L_x_179:
[----:B------:R-:W-:Y:S05]  /*55e0*/  BSYNC B1 ;  /* 0x0000000000017941 */ /* 0x000fea0003800000 */
.L_x_178:
        /* <DEDUP_REMOVED lines=10> */
.L_x_181:
[----:B------:R-:W-:Y:S05]  /*5690*/  BSYNC B1 ;  /* 0x0000000000017941 */ /* 0x000fea0003800000 */
.L_x_180:
        /* <DEDUP_REMOVED lines=9> */
.L_x_183:
[----:B------:R-:W-:Y:S05]  /*5730*/  BSYNC B1 ;  /* 0x0000000000017941 */ /* 0x000fea0003800000 */
.L_x_182:
        /* <DEDUP_REMOVED lines=9> */
.L_x_185:
[----:B------:R-:W-:Y:S05]  /*57d0*/  BSYNC B1 ;  /* 0x0000000000017941 */ /* 0x000fea0003800000 */
.L_x_184:
        /* <DEDUP_REMOVED lines=10> */
.L_x_187:
[----:B------:R-:W-:Y:S05]  /*5880*/  BSYNC B1 ;  /* 0x0000000000017941 */ /* 0x000fea0003800000 */
.L_x_186:
        /* <DEDUP_REMOVED lines=10> */
.L_x_189:
[----:B------:R-:W-:Y:S05]  /*5930*/  BSYNC B1 ;  /* 0x0000000000017941 */ /* 0x000fea0003800000 */
.L_x_188:
        /* <DEDUP_REMOVED lines=9> */
.L_x_191:
[----:B------:R-:W-:Y:S05]  /*59d0*/  BSYNC B1 ;  /* 0x0000000000017941 */ /* 0x000fea0003800000 */
.L_x_190:
        /* <DEDUP_REMOVED lines=9> */
.L_x_193:
[----:B------:R-:W-:Y:S05]  /*5a70*/  BSYNC B1 ;  /* 0x0000000000017941 */ /* 0x000fea0003800000 */
.L_x_192:
        /* <DEDUP_REMOVED lines=10> */
.L_x_195:
[----:B------:R-:W-:Y:S05]  /*5b20*/  BSYNC B1 ;  /* 0x0000000000017941 */ /* 0x000fea0003800000 */
.L_x_194:
        /* <DEDUP_REMOVED lines=10> */
.L_x_197:
[----:B------:R-:W-:Y:S05]  /*5bd0*/  BSYNC B1 ;  /* 0x0000000000017941 */ /* 0x000fea0003800000 */
.L_x_196:
        /* <DEDUP_REMOVED lines=9> */
.L_x_199:
[----:B------:R-:W-:Y:S05]  /*5c70*/  BSYNC B1 ;  /* 0x0000000000017941 */ /* 0x000fea0003800000 */
.L_x_198:
        /* <DEDUP_REMOVED lines=9> */
.L_x_201:
[----:B------:R-:W-:Y:S05]  /*5d10*/  BSYNC B1 ;  /* 0x0000000000017941 */ /* 0x000fea0003800000 */
.L_x_200:
        /* <DEDUP_REMOVED lines=10> */
.L_x_203:
[----:B------:R-:W-:Y:S05]  /*5dc0*/  BSYNC B1 ;  /* 0x0000000000017941 */ /* 0x000fea0003800000 */
.L_x_202:
        /* <DEDUP_REMOVED lines=10> */
.L_x_205:
[----:B------:R-:W-:Y:S05]  /*5e70*/  BSYNC B1 ;  /* 0x0000000000017941 */ /* 0x000fea0003800000 */
.L_x_204:
        /* <DEDUP_REMOVED lines=9> */
.L_x_207:
[----:B------:R-:W-:Y:S05]  /*5f10*/  BSYNC B1 ;  /* 0x0000000000017941 */ /* 0x000fea0003800000 */
.L_x_206:
        /* <DEDUP_REMOVED lines=9> */
.L_x_209:
[----:B------:R-:W-:Y:S05]  /*5fb0*/  BSYNC B1 ;  /* 0x0000000000017941 */ /* 0x000fea0003800000 */
.L_x_208:
        /* <DEDUP_REMOVED lines=10> */
.L_x_211:
[----:B------:R-:W-:Y:S05]  /*6060*/  BSYNC B1 ;  /* 0x0000000000017941 */ /* 0x000fea0003800000 */
.L_x_210:
        /* <DEDUP_REMOVED lines=10> */
.L_x_213:
[----:B------:R-:W-:Y:S05]  /*6110*/  BSYNC B1 ;  /* 0x0000000000017941 */ /* 0x000fea0003800000 */
.L_x_212:
        /* <DEDUP_REMOVED lines=9> */
.L_x_215:
[----:B------:R-:W-:Y:S05]  /*61b0*/  BSYNC B1 ;  /* 0x0000000000017941 */ /* 0x000fea0003800000 */
.L_x_214:
        /* <DEDUP_REMOVED lines=9> */
.L_x_217:
[----:B------:R-:W-:Y:S05]  /*6250*/  BSYNC B1 ;  /* 0x0000000000017941 */ /* 0x000fea0003800000 */
.L_x_216:
        /* <DEDUP_REMOVED lines=10> */
.L_x_219:
[----:B------:R-:W-:Y:S05]  /*6300*/  BSYNC B1 ;  /* 0x0000000000017941 */ /* 0x000fea0003800000 */
.L_x_218:
        /* <DEDUP_REMOVED lines=10> */
.L_x_221:
[----:B------:R-:W-:Y:S05]  /*63b0*/  BSYNC B1 ;  /* 0x0000000000017941 */ /* 0x000fea0003800000 */
.L_x_220:
        /* <DEDUP_REMOVED lines=9> */
.L_x_223:
[----:B------:R-:W-:Y:S05]  /*6450*/  BSYNC B1 ;  /* 0x0000000000017941 */ /* 0x000fea0003800000 */
.L_x_222:
        /* <DEDUP_REMOVED lines=9> */
.L_x_225:
[----:B------:R-:W-:Y:S05]  /*64f0*/  BSYNC B1 ;  /* 0x0000000000017941 */ /* 0x000fea0003800000 */
.L_x_224:
        /* <DEDUP_REMOVED lines=10> */
.L_x_227:
[----:B------:R-:W-:Y:S05]  /*65a0*/  BSYNC B1 ;  /* 0x0000000000017941 */ /* 0x000fea0003800000 */
.L_x_226:
        /* <DEDUP_REMOVED lines=10> */
.L_x_229:
[----:B------:R-:W-:Y:S05]  /*6650*/  BSYNC B1 ;  /* 0x0000000000017941 */ /* 0x000fea0003800000 */
.L_x_228:
        /* <DEDUP_REMOVED lines=9> */
.L_x_231:
[----:B------:R-:W-:Y:S05]  /*66f0*/  BSYNC B1 ;  /* 0x0000000000017941 */ /* 0x000fea0003800000 */
.L_x_230:
        /* <DEDUP_REMOVED lines=9> */
.L_x_233:
[----:B------:R-:W-:Y:S05]  /*6790*/  BSYNC B1 ;  /* 0x0000000000017941 */ /* 0x000fea0003800000 */
.L_x_232:
        /* <DEDUP_REMOVED lines=10> */
.L_x_235:
[----:B------:R-:W-:Y:S05]  /*6840*/  BSYNC B1 ;  /* 0x0000000000017941 */ /* 0x000fea0003800000 */
.L_x_234:
        /* <DEDUP_REMOVED lines=10> */
.L_x_237:
[----:B------:R-:W-:Y:S05]  /*68f0*/  BSYNC B1 ;  /* 0x0000000000017941 */ /* 0x000fea0003800000 */
.L_x_236:
        /* <DEDUP_REMOVED lines=9> */
.L_x_239:
[----:B------:R-:W-:Y:S05]  /*6990*/  BSYNC B1 ;  /* 0x0000000000017941 */ /* 0x000fea0003800000 */
.L_x_238:
        /* <DEDUP_REMOVED lines=9> */
.L_x_241:
[----:B------:R-:W-:Y:S05]  /*6a30*/  BSYNC B1 ;  /* 0x0000000000017941 */ /* 0x000fea0003800000 */
.L_x_240:
        /* <DEDUP_REMOVED lines=10> */
.L_x_243:
[----:B------:R-:W-:Y:S05]  /*6ae0*/  BSYNC B1 ;  /* 0x0000000000017941 */ /* 0x000fea0003800000 */
.L_x_242:
        /* <DEDUP_REMOVED lines=10> */
.L_x_245:
[----:B------:R-:W-:Y:S05]  /*6b90*/  BSYNC B1 ;  /* 0x0000000000017941 */ /* 0x000fea0003800000 */
.L_x_244:
        /* <DEDUP_REMOVED lines=9> */
.L_x_247:
[----:B------:R-:W-:Y:S05]  /*6c30*/  BSYNC B1 ;  /* 0x0000000000017941 */ /* 0x000fea0003800000 */
.L_x_246:
        /* <DEDUP_REMOVED lines=9> */
.L_x_249:
[----:B------:R-:W-:Y:S05]  /*6cd0*/  BSYNC B1 ;  /* 0x0000000000017941 */ /* 0x000fea0003800000 */
.L_x_248:
        /* <DEDUP_REMOVED lines=10> */
.L_x_251:
[----:B------:R-:W-:Y:S05]  /*6d80*/  BSYNC B1 ;  /* 0x0000000000017941 */ /* 0x000fea0003800000 */
.L_x_250:
        /* <DEDUP_REMOVED lines=10> */
.L_x_253:
[----:B------:R-:W-:Y:S05]  /*6e30*/  BSYNC B1 ;  /* 0x0000000000017941 */ /* 0x000fea0003800000 */
.L_x_252:
        /* <DEDUP_REMOVED lines=9> */
.L_x_255:
[----:B------:R-:W-:Y:S05]  /*6ed0*/  BSYNC B1 ;  /* 0x0000000000017941 */ /* 0x000fea0003800000 */
.L_x_254:
        /* <DEDUP_REMOVED lines=9> */
.L_x_257:
[----:B------:R-:W-:Y:S05]  /*6f70*/  BSYNC B1 ;  /* 0x0000000000017941 */ /* 0x000fea0003800000 */
.L_x_256:
        /* <DEDUP_REMOVED lines=10> */
.L_x_259:
[----:B------:R-:W-:Y:S05]  /*7020*/  BSYNC B1 ;  /* 0x0000000000017941 */ /* 0x000fea0003800000 */
.L_x_258:
        /* <DEDUP_REMOVED lines=10> */
.L_x_261:
[----:B------:R-:W-:Y:S05]  /*70d0*/  BSYNC B1 ;  /* 0x0000000000017941 */ /* 0x000fea0003800000 */
.L_x_260:
        /* <DEDUP_REMOVED lines=9> */
.L_x_263:
[----:B------:R-:W-:Y:S05]  /*7170*/  BSYNC B1 ;  /* 0x0000000000017941 */ /* 0x000fea0003800000 */
.L_x_262:
        /* <DEDUP_REMOVED lines=9> */
.L_x_265:
[----:B------:R-:W-:Y:S05]  /*7210*/  BSYNC B1 ;  /* 0x0000000000017941 */ /* 0x000fea0003800000 */
.L_x_264:
        /* <DEDUP_REMOVED lines=10> */
.L_x_267:
[----:B------:R-:W-:Y:S05]  /*72c0*/  BSYNC B1 ;  /* 0x0000000000017941 */ /* 0x000fea0003800000 */
.L_x_266:
        /* <DEDUP_REMOVED lines=10> */
.L_x_269:
[----:B------:R-:W-:Y:S05]  /*7370*/  BSYNC B1 ;  /* 0x0000000000017941 */ /* 0x000fea0003800000 */
.L_x_268:
        /* <DEDUP_REMOVED lines=9> */
.L_x_271:
[----:B------:R-:W-:Y:S05]  /*7410*/  BSYNC B1 ;  /* 0x0000000000017941 */ /* 0x000fea0003800000 */
.L_x_270:
        /* <DEDUP_REMOVED lines=9> */
.L_x_273:
[----:B------:R-:W-:Y:S05]  /*74b0*/  BSYNC B1 ;  /* 0x0000000000017941 */ /* 0x000fea0003800000 */
.L_x_272:
        /* <DEDUP_REMOVED lines=10> */
.L_x_275:
[----:B------:R-:W-:Y:S05]  /*7560*/  BSYNC B1 ;  /* 0x0000000000017941 */ /* 0x000fea0003800000 */
.L_x_274:
        /* <DEDUP_REMOVED lines=10> */
.L_x_277:
[----:B------:R-:W-:Y:S05]  /*7610*/  BSYNC B1 ;  /* 0x0000000000017941 */ /* 0x000fea0003800000 */
.L_x_276:
        /* <DEDUP_REMOVED lines=9> */
.L_x_279:
[----:B------:R-:W-:Y:S05]  /*76b0*/  BSYNC B1 ;  /* 0x0000000000017941 */ /* 0x000fea0003800000 */
.L_x_278:
        /* <DEDUP_REMOVED lines=9> */
.L_x_281:
[----:B------:R-:W-:Y:S05]  /*7750*/  BSYNC B1 ;  /* 0x0000000000017941 */ /* 0x000fea0003800000 */
.L_x_280:
        /* <DEDUP_REMOVED lines=10> */
.L_x_283:
[----:B------:R-:W-:Y:S05]  /*7800*/  BSYNC B1 ;  /* 0x0000000000017941 */ /* 0x000fea0003800000 */
.L_x_282:
        /* <DEDUP_REMOVED lines=10> */
.L_x_285:
[----:B------:R-:W-:Y:S05]  /*78b0*/  BSYNC B1 ;  /* 0x0000000000017941 */ /* 0x000fea0003800000 */
.L_x_284:
        /* <DEDUP_REMOVED lines=9> */
.L_x_287:
[----:B------:R-:W-:Y:S05]  /*7950*/  BSYNC B1 ;  /* 0x0000000000017941 */ /* 0x000fea0003800000 */
.L_x_286:
[----:B-----5:R-:W-:Y:S01]  /*7960*/  LOP3.LUT R0, R19, 0xffffe000, RZ, 0xc0, !PT ;  /* 0xffffe00013007812 */ /* 0x020fe200078ec0ff */
[----:B0-----:R-:W-:Y:S01]  /*7970*/  @P1 IMAD.MOV.U32 R4, RZ, RZ, R10 ;  /* 0x000000ffff041224 */ /* 0x001fe200078e000a */
[----:B------:R-:W-:Y:S01]  /*7980*/  ISETP.GT.AND P0, PT, R3, 0x8, P0 ;  /* 0x000000080300780c */ /* 0x000fe20000704270 */
[----:B------:R-:W-:Y:S02]  /*7990*/  BSSY B1, `(.L_x_288) ;  /* 0x0000008000017945 */ /* 0x000fe40003800000 */
[----:B------:R-:W-:-:S04]  /*79a0*/  FMUL R5, R0, R155 ;  /* 0x0000009b00057220 */ /* 0x000fc80000400000 */
[----:B-1--4-:R-:W-:Y:S01]  /*79b0*/  FFMA R7, R150, R154, R5 ;  /* 0x0000009a96077223 */ /* 0x012fe20000000005 */
[----:B------:R-:W-:-:S04]  /*79c0*/  @P1 IMAD.MOV.U32 R5, RZ, RZ, R11 ;  /* 0x000000ffff051224 */ /* 0x000fc800078e000b */
[----:B------:R-:W-:-:S05]  /*79d0*/  F2FP.TF32.F32.PACK_B R7, R7 ;  /* 0x00000007ff07723e */ /* 0x000fca00024050ff */
[----:B------:R0:W-:Y:S01]  /*79e0*/  @P1 STG.E desc[UR36][R4.64+0x3e0], R7 ;  /* 0x0003e00704001986 */ /* 0x0001e2000c101924 */
[----:B------:R-:W-:Y:S05]  /*79f0*/  @!P0 BRA `(.L_x_289) ;  /* 0x0000000000048947 */ /* 0x000fea0003800000 */
[----:B------:R1:W5:Y:S02]  /*7a00*/  LDG.E.LTC128B R19, desc[UR36][R8.64+0x3e4] ;  /* 0x0003e42408137981 */ /* 0x000364000c1e1920 */
.L_x_289:
[----:B------:R-:W-:Y:S05]  /*7a10*/  BSYNC B1 ;  /* 0x0000000000017941 */ /* 0x000fea0003800000 */
.L_x_288:
[----:B------:R-:W-:Y:S05]  /*7a20*/  @!P0 BRA `(.L_x_290) ;  /* 0x0000002400488947 */ /* 0x000fea0003800000 */
[----:B-----5:R-:W-:-:S05]  /*7a30*/  LOP3.LUT R0, R19, 0xffffe000, RZ, 0xc0, !PT ;  /* 0xffffe00013007812 */ /* 0x020fca00078ec0ff */
[----:B------:R-:W-:-:S04]  /*7a40*/  FMUL R0, R0, R155 ;  /* 0x0000009b00007220 */ /* 0x000fc80000400000 */
[----:B------:R-:W-:-:S05]  /*7a50*/  FFMA R151, R151, R154, R0 ;  /* 0x0000009a97977223 */ /* 0x000fca0000000000 */
[----:B------:R-:W-:-:S05]  /*7a60*/  F2FP.TF32.F32.PACK_B R151, R151 ;  /* 0x00000097ff97723e */ /* 0x000fca00024050ff */
[----:B------:R4:W-:Y:S01]  /*7a70*/  STG.E desc[UR36][R10.64+0x3e4], R151 ;  /* 0x0003e4970a007986 */ /* 0x0009e2000c101924 */
[----:B------:R-:W-:Y:S05]  /*7a80*/  BRA `(.L_x_290) ;  /* 0x0000002400307947 */ /* 0x000fea0003800000 */
.L_x_37:
[----:B------:R-:W-:Y:S01]  /*7a90*/  ISETP.GT.AND P3, PT, R0, 0x1, PT ;  /* 0x000000010000780c */ /* 0x000fe20003f64270 */
[----:B------:R-:W-:Y:S01]  /*7aa0*/  ULDC.64 UR4, c[0x0][0x5c0] ;  /* 0x0001700000047ab9 */ /* 0x000fe20000000a00 */
[-C--:B------:R-:W-:Y:S01]  /*7ab0*/  FMUL R9, R24, R154.reuse ;  /* 0x0000009a18097220 */ /* 0x080fe20000400000 */
[C---:B------:R-:W-:Y:S01]  /*7ac0*/  LEA R4, P4, R168.reuse, UR4, 0x2 ;  /* 0x00000004a8047c11 */ /* 0x040fe2000f8810ff */
[-C--:B------:R-:W-:Y:S01]  /*7ad0*/  FMUL R25, R25, R154.reuse ;  /* 0x0000009a19197220 */ /* 0x080fe20000400000 */
[----:B------:R-:W-:Y:S01]  /*7ae0*/  ISETP.GT.AND P0, PT, R3, RZ, P3 ;  /* 0x000000ff0300720c */ /* 0x000fe20001f04270 */
[-C--:B------:R-:W-:Y:S01]  /*7af0*/  FMUL R27, R27, R154.reuse ;  /* 0x0000009a1b1b7220 */ /* 0x080fe20000400000 */
[----:B------:R-:W-:Y:S01]  /*7b00*/  LEA.HI.X R5, R168, UR5, R179, 0x2, P4 ;  /* 0x00000005a8057c11 */ /* 0x000fe2000a0f14b3 */
[-C--:B------:R-:W-:Y:S01]  /*7b10*/  FMUL R29, R29, R154.reuse ;  /* 0x0000009a1d1d7220 */ /* 0x080fe20000400000 */
[----:B------:R-:W-:Y:S01]  /*7b20*/  F2FP.TF32.F32.PACK_B R9, R9 ;  /* 0x00000009ff09723e */ /* 0x000fe200024050ff */
[-C--:B------:R-:W-:Y:S01]  /*7b30*/  FMUL R31, R31, R154.reuse ;  /* 0x0000009a1f1f7220 */ /* 0x080fe20000400000 */
[----:B------:R-:W-:Y:S01]  /*7b40*/  F2FP.TF32.F32.PACK_B R25, R25 ;  /* 0x00000019ff19723e */ /* 0x000fe200024050ff */
[----:B------:R-:W-:Y:S01]  /*7b50*/  FMUL R13, R32, R154 ;  /* 0x0000009a200d7220 */ /* 0x000fe20000400000 */
[C---:B------:R-:W-:Y:S01]  /*7b60*/  SHF.L.U64.HI R7, R10.reuse, 0x5, R11 ;  /* 0x000000050a077819 */ /* 0x040fe2000001020b */
[----:B------:R0:W-:Y:S01]  /*7b70*/  @P2 STG.E desc[UR36][R4.64], R9 ;  /* 0x0000000904002986 */ /* 0x0001e2000c101924 */
[----:B------:R-:W-:Y:S01]  /*7b80*/  LEA R6, P4, R10, R4, 0x5 ;  /* 0x000000040a067211 */ /* 0x000fe200078828ff */
[-C--:B------:R-:W-:Y:S01]  /*7b90*/  FMUL R11, R26, R154.reuse ;  /* 0x0000009a1a0b7220 */ /* 0x080fe20000400000 */
[----:B------:R-:W-:Y:S01]  /*7ba0*/  ISETP.GT.AND P1, PT, R3, 0x8, P1 ;  /* 0x000000080300780c */ /* 0x000fe20000f24270 */
[----:B------:R-:W-:Y:S01]  /*7bb0*/  @P0 STG.E desc[UR36][R4.64+0x4], R25 ;  /* 0x0000041904000986 */ /* 0x000fe2000c101924 */
[C---:B------:R-:W-:Y:S01]  /*7bc0*/  ISETP.GT.AND P2, PT, R0.reuse, 0x8, PT ;  /* 0x000000080000780c */ /* 0x040fe20003f44270 */
[----:B------:R-:W-:Y:S01]  /*7bd0*/  IMAD.X R7, R7, 0x1, R5, P4 ;  /* 0x0000000107077824 */ /* 0x000fe200020e0605 */
[----:B------:R-:W-:Y:S01]  /*7be0*/  ISETP.GT.AND P3, PT, R3, 0x8, P3 ;  /* 0x000000080300780c */ /* 0x000fe20001f64270 */
[-C--:B------:R-:W-:Y:S01]  /*7bf0*/  FMUL R33, R33, R154.reuse ;  /* 0x0000009a21217220 */ /* 0x080fe20000400000 */
[----:B------:R-:W-:Y:S01]  /*7c00*/  ISETP.GT.AND P0, PT, R0, 0x9, PT ;  /* 0x000000090000780c */ /* 0x000fe20003f04270 */
[-C--:B------:R-:W-:Y:S01]  /*7c10*/  FMUL R35, R35, R154.reuse ;  /* 0x0000009a23237220 */ /* 0x080fe20000400000 */
[C---:B------:R-:W-:Y:S01]  /*7c20*/  ISETP.GT.AND P5, PT, R3.reuse, RZ, P2 ;  /* 0x000000ff0300720c */ /* 0x040fe200017a4270 */
[-C--:B0-----:R-:W-:Y:S01]  /*7c30*/  FMUL R9, R28, R154.reuse ;  /* 0x0000009a1c097220 */ /* 0x081fe20000400000 */
[----:B------:R-:W-:Y:S01]  /*7c40*/  ISETP.GT.AND P4, PT, R3, RZ, P0 ;  /* 0x000000ff0300720c */ /* 0x000fe20000784270 */
[-C--:B------:R-:W-:Y:S01]  /*7c50*/  FMUL R37, R37, R154.reuse ;  /* 0x0000009a25257220 */ /* 0x080fe20000400000 */
[----:B------:R-:W-:Y:S01]  /*7c60*/  F2FP.TF32.F32.PACK_B R11, R11 ;  /* 0x0000000bff0b723e */ /* 0x000fe200024050ff */
[-C--:B------:R-:W-:Y:S01]  /*7c70*/  FMUL R39, R39, R154.reuse ;  /* 0x0000009a27277220 */ /* 0x080fe20000400000 */
[----:B------:R-:W-:Y:S01]  /*7c80*/  F2FP.TF32.F32.PACK_B R27, R27 ;  /* 0x0000001bff1b723e */ /* 0x000fe200024050ff */
[-C--:B------:R-:W-:Y:S01]  /*7c90*/  FMUL R41, R41, R154.reuse ;  /* 0x0000009a29297220 */ /* 0x080fe20000400000 */
[----:B------:R-:W-:Y:S01]  /*7ca0*/  F2FP.TF32.F32.PACK_B R9, R9 ;  /* 0x00000009ff09723e */ /* 0x000fe200024050ff */
[----:B------:R0:W-:Y:S01]  /*7cb0*/  @P1 STG.E desc[UR36][R6.64], R11 ;  /* 0x0000000b06001986 */ /* 0x0001e2000c101924 */
[----:B------:R-:W-:Y:S01]  /*7cc0*/  F2FP.TF32.F32.PACK_B R29, R29 ;  /* 0x0000001dff1d723e */ /* 0x000fe200024050ff */
[-C--:B------:R-:W-:Y:S01]  /*7cd0*/  FMUL R43, R43, R154.reuse ;  /* 0x0000009a2b2b7220 */ /* 0x080fe20000400000 */
[C---:B------:R-:W-:Y:S01]  /*7ce0*/  ISETP.GT.AND P1, PT, R0.reuse, 0x10, PT ;  /* 0x000000100000780c */ /* 0x040fe20003f24270 */
[----:B------:R-:W-:Y:S01]  /*7cf0*/  @P3 STG.E desc[UR36][R6.64+0x4], R27 ;  /* 0x0000041b06003986 */ /* 0x000fe2000c101924 */
[----:B------:R-:W-:Y:S01]  /*7d00*/  ISETP.GT.AND P3, PT, R0, 0x11, PT ;  /* 0x000000110000780c */ /* 0x000fe20003f64270 */
[-C--:B------:R-:W-:Y:S01]  /*7d10*/  FMUL R45, R45, R154.reuse ;  /* 0x0000009a2d2d7220 */ /* 0x080fe20000400000 */
[C---:B------:R-:W-:Y:S01]  /*7d20*/  ISETP.GT.AND P2, PT, R3.reuse, 0x8, P2 ;  /* 0x000000080300780c */ /* 0x040fe20001744270 */
[----:B------:R1:W-:Y:S01]  /*7d30*/  @P5 STG.E desc[UR36][R4.64+0x20], R9 ;  /* 0x0000200904005986 */ /* 0x0003e2000c101924 */
[----:B------:R-:W-:Y:S01]  /*7d40*/  ISETP.GT.AND P0, PT, R3, 0x8, P0 ;  /* 0x000000080300780c */ /* 0x000fe20000704270 */
[-C--:B------:R-:W-:Y:S01]  /*7d50*/  FMUL R47, R47, R154.reuse ;  /* 0x0000009a2f2f7220 */ /* 0x080fe20000400000 */
[C---:B------:R-:W-:Y:S01]  /*7d60*/  ISETP.GT.AND P5, PT, R3.reuse, RZ, P1 ;  /* 0x000000ff0300720c */ /* 0x040fe20000fa4270 */
[----:B------:R-:W-:Y:S01]  /*7d70*/  @P4 STG.E desc[UR36][R4.64+0x24], R29 ;  /* 0x0000241d04004986 */ /* 0x000fe2000c101924 */
        /* <DEDUP_REMOVED lines=8> */
[-C--:B-1----:R-:W-:Y:S01]  /*7e00*/  FMUL R9, R34, R154.reuse ;  /* 0x0000009a22097220 */ /* 0x082fe20000400000 */
[----:B------:R-:W-:Y:S01]  /*7e10*/  F2FP.TF32.F32.PACK_B R33, R33 ;  /* 0x00000021ff21723e */ /* 0x000fe200024050ff */
[----:B------:R0:W-:Y:S01]  /*7e20*/  @P2 STG.E desc[UR36][R6.64+0x20], R11 ;  /* 0x0000200b06002986 */ /* 0x0001e2000c101924 */
[----:B------:R-:W-:Y:S01]  /*7e30*/  ISETP.GT.AND P1, PT, R3, 0x8, P1 ;  /* 0x000000080300780c */ /* 0x000fe20000f24270 */
[-C--:B------:R-:W-:Y:S01]  /*7e40*/  FMUL R55, R55, R154.reuse ;  /* 0x0000009a37377220 */ /* 0x080fe20000400000 */
[C---:B------:R-:W-:Y:S01]  /*7e50*/  ISETP.GT.AND P2, PT, R0.reuse, 0x19, PT ;  /* 0x000000190000780c */ /* 0x040fe20003f44270 */
[----:B------:R-:W-:Y:S01]  /*7e60*/  @P0 STG.E desc[UR36][R6.64+0x24], R31 ;  /* 0x0000241f06000986 */ /* 0x000fe2000c101924 */
[----:B------:R-:W-:Y:S01]  /*7e70*/  ISETP.GT.AND P0, PT, R0, 0x18, PT ;  /* 0x000000180000780c */ /* 0x000fe20003f04270 */
[-C--:B------:R-:W-:Y:S01]  /*7e80*/  FMUL R57, R57, R154.reuse ;  /* 0x0000009a39397220 */ /* 0x080fe20000400000 */
[----:B------:R-:W-:Y:S01]  /*7e90*/  F2FP.TF32.F32.PACK_B R9, R9 ;  /* 0x00000009ff09723e */ /* 0x000fe200024050ff */
[----:B------:R1:W-:Y:S01]  /*7ea0*/  @P5 STG.E desc[UR36][R4.64+0x40], R13 ;  /* 0x0000400d04005986 */ /* 0x0003e2000c101924 */
[----:B------:R-:W-:Y:S01]  /*7eb0*/  ISETP.GT.AND P5, PT, R3, RZ, P0 ;  /* 0x000000ff0300720c */ /* 0x000fe200007a4270 */
[-C--:B------:R-:W-:Y:S01]  /*7ec0*/  FMUL R59, R59, R154.reuse ;  /* 0x0000009a3b3b7220 */ /* 0x080fe20000400000 */
[----:B------:R-:W-:Y:S01]  /*7ed0*/  F2FP.TF32.F32.PACK_B R35, R35 ;  /* 0x00000023ff23723e */ /* 0x000fe200024050ff */
[----:B------:R-:W-:Y:S01]  /*7ee0*/  @P4 STG.E desc[UR36][R4.64+0x44], R33 ;  /* 0x0000442104004986 */ /* 0x000fe2000c101924 */
[C---:B------:R-:W-:Y:S01]  /*7ef0*/  ISETP.GT.AND P4, PT, R3.reuse, 0x8, P3 ;  /* 0x000000080300780c */ /* 0x040fe20001f84270 */
[-C--:B0-----:R-:W-:Y:S01]  /*7f00*/  FMUL R11, R36, R154.reuse ;  /* 0x0000009a240b7220 */ /* 0x081fe20000400000 */
[----:B------:R-:W-:Y:S01]  /*7f10*/  ISETP.GT.AND P3, PT, R3, RZ, P2 ;  /* 0x000000ff0300720c */ /* 0x000fe20001764270 */
[----:B------:R0:W-:Y:S01]  /*7f20*/  @P1 STG.E desc[UR36][R6.64+0x40], R9 ;  /* 0x0000400906001986 */ /* 0x0001e2000c101924 */
[----:B------:R-:W-:Y:S01]  /*7f30*/  F2FP.TF32.F32.PACK_B R37, R37 ;  /* 0x00000025ff25723e */ /* 0x000fe200024050ff */
[-C--:B------:R-:W-:Y:S01]  /*7f40*/  FMUL R61, R61, R154.reuse ;  /* 0x0000009a3d3d7220 */ /* 0x080fe20000400000 */
[----:B------:R-:W-:Y:S01]  /*7f50*/  F2FP.TF32.F32.PACK_B R11, R11 ;  /* 0x0000000bff0b723e */ /* 0x000fe200024050ff */
[-C--:B-1----:R-:W-:Y:S01]  /*7f60*/  FMUL R13, R40, R154.reuse ;  /* 0x0000009a280d7220 */ /* 0x082fe20000400000 */
[----:B------:R-:W-:Y:S01]  /*7f70*/  ISETP.GT.AND P1, PT, R0, 0x20, PT ;  /* 0x000000200000780c */ /* 0x000fe20003f24270 */
[-C--:B------:R-:W-:Y:S01]  /*7f80*/  FMUL R63, R63, R154.reuse ;  /* 0x0000009a3f3f7220 */ /* 0x080fe20000400000 */
[----:B------:R-:W-:Y:S01]  /*7f90*/  ISETP.GT.AND P0, PT, R3, 0x8, P0 ;  /* 0x000000080300780c */ /* 0x000fe20000704270 */
[-C--:B------:R-:W-:Y:S01]  /*7fa0*/  FMUL R65, R65, R154.reuse ;  /* 0x0000009a41417220 */ /* 0x080fe20000400000 */
[----:B------:R-:W-:Y:S01]  /*7fb0*/  F2FP.TF32.F32.PACK_B R39, R39 ;  /* 0x00000027ff27723e */ /* 0x000fe200024050ff */
[----:B------:R-:W-:Y:S01]  /*7fc0*/  @P4 STG.E desc[UR36][R6.64+0x44], R35 ;  /* 0x0000442306004986 */ /* 0x000fe2000c101924 */
[C---:B------:R-:W-:Y:S01]  /*7fd0*/  ISETP.GT.AND P4, PT, R3.reuse, 0x8, P2 ;  /* 0x000000080300780c */ /* 0x040fe20001784270 */
[-C--:B0-----:R-:W-:Y:S01]  /*7fe0*/  FMUL R9, R38, R154.reuse ;  /* 0x0000009a26097220 */ /* 0x081fe20000400000 */
[C---:B------:R-:W-:Y:S01]  /*7ff0*/  ISETP.GT.AND P2, PT, R0.reuse, 0x21, PT ;  /* 0x000000210000780c */ /* 0x040fe20003f44270 */
[----:B------:R0:W-:Y:S01]  /*8000*/  @P5 STG.E desc[UR36][R4.64+0x60], R11 ;  /* 0x0000600b04005986 */ /* 0x0001e2000c101924 */
[----:B------:R-:W-:Y:S01]  /*8010*/  ISETP.GT.AND P5, PT, R3, RZ, P1 ;  /* 0x000000ff0300720c */ /* 0x000fe20000fa4270 */
[-C--:B------:R-:W-:Y:S01]  /*8020*/  FMUL R67, R67, R154.reuse ;  /* 0x0000009a43437220 */ /* 0x080fe20000400000 */
[----:B------:R-:W-:Y:S01]  /*8030*/  F2FP.TF32.F32.PACK_B R9, R9 ;  /* 0x00000009ff09723e */ /* 0x000fe200024050ff */
[----:B------:R-:W-:Y:S01]  /*8040*/  @P3 STG.E desc[UR36][R4.64+0x64], R37 ;  /* 0x0000642504003986 */ /* 0x000fe2000c101924 */
[----:B------:R-:W-:Y:S01]  /*8050*/  ISETP.GT.AND P3, PT, R3, RZ, P2 ;  /* 0x000000ff0300720c */ /* 0x000fe20001764270 */
[-C--:B------:R-:W-:Y:S01]  /*8060*/  FMUL R69, R69, R154.reuse ;  /* 0x0000009a45457220 */ /* 0x080fe20000400000 */
[----:B------:R-:W-:Y:S01]  /*8070*/  F2FP.TF32.F32.PACK_B R13, R13 ;  /* 0x0000000dff0d723e */ /* 0x000fe200024050ff */
[----:B------:R1:W-:Y:S01]  /*8080*/  @P0 STG.E desc[UR36][R6.64+0x60], R9 ;  /* 0x0000600906000986 */ /* 0x0003e2000c101924 */
[----:B------:R-:W-:Y:S01]  /*8090*/  F2FP.TF32.F32.PACK_B R41, R41 ;  /* 0x00000029ff29723e */ /* 0x000fe200024050ff */
[-C--:B------:R-:W-:Y:S01]  /*80a0*/  FMUL R71, R71, R154.reuse ;  /* 0x0000009a47477220 */ /* 0x080fe20000400000 */
[----:B------:R-:W-:Y:S01]  /*80b0*/  ISETP.GT.AND P0, PT, R0, 0x28, PT ;  /* 0x000000280000780c */ /* 0x000fe20003f04270 */
[----:B------:R-:W-:Y:S01]  /*80c0*/  @P4 STG.E desc[UR36][R6.64+0x64], R39 ;  /* 0x0000642706004986 */ /* 0x000fe2000c101924 */
[C---:B------:R-:W-:Y:S01]  /*80d0*/  ISETP.GT.AND P1, PT, R3.reuse, 0x8, P1 ;  /* 0x000000080300780c */ /* 0x040fe20000f24270 */
[-C--:B0-----:R-:W-:Y:S01]  /*80e0*/  FMUL R11, R44, R154.reuse ;  /* 0x0000009a2c0b7220 */ /* 0x081fe20000400000 */
[----:B------:R-:W-:Y:S01]  /*80f0*/  ISETP.GT.AND P4, PT, R3, 0x8, P2 ;  /* 0x000000080300780c */ /* 0x000fe20001784270 */
[----:B------:R0:W-:Y:S01]  /*8100*/  @P5 STG.E desc[UR36][R4.64+0x80], R13 ;  /* 0x0000800d04005986 */ /* 0x0001e2000c101924 */
[----:B------:R-:W-:Y:S01]  /*8110*/  ISETP.GT.AND P2, PT, R0, 0x29, PT ;  /* 0x000000290000780c */ /* 0x000fe20003f44270 */
[-C--:B------:R-:W-:Y:S01]  /*8120*/  FMUL R73, R73, R154.reuse ;  /* 0x0000009a49497220 */ /* 0x080fe20000400000 */
[C---:B------:R-:W-:Y:S01]  /*8130*/  ISETP.GT.AND P5, PT, R3.reuse, RZ, P0 ;  /* 0x000000ff0300720c */ /* 0x040fe200007a4270 */
[-C--:B-1----:R-:W-:Y:S01]  /*8140*/  FMUL R9, R42, R154.reuse ;  /* 0x0000009a2a097220 */ /* 0x082fe20000400000 */
[----:B------:R-:W-:Y:S01]  /*8150*/  @P3 STG.E desc[UR36][R4.64+0x84], R41 ;  /* 0x0000842904003986 */ /* 0x000fe2000c101924 */
[----:B------:R-:W-:Y:S01]  /*8160*/  ISETP.GT.AND P3, PT, R3, RZ, P2 ;  /* 0x000000ff0300720c */ /* 0x000fe20001764270 */
[-C--:B------:R-:W-:Y:S01]  /*8170*/  FMUL R75, R75, R154.reuse ;  /* 0x0000009a4b4b7220 */ /* 0x080fe20000400000 */
[----:B------:R-:W-:Y:S01]  /*8180*/  F2FP.TF32.F32.PACK_B R43, R43 ;  /* 0x0000002bff2b723e */ /* 0x000fe200024050ff */
[-C--:B------:R-:W-:Y:S01]  /*8190*/  FMUL R77, R77, R154.reuse ;  /* 0x0000009a4d4d7220 */ /* 0x080fe20000400000 */
[----:B------:R-:W-:Y:S01]  /*81a0*/  F2FP.TF32.F32.PACK_B R9, R9 ;  /* 0x00000009ff09723e */ /* 0x000fe200024050ff */
[-C--:B------:R-:W-:Y:S01]  /*81b0*/  FMUL R79, R79, R154.reuse ;  /* 0x0000009a4f4f7220 */ /* 0x080fe20000400000 */
[----:B------:R-:W-:Y:S01]  /*81c0*/  F2FP.TF32.F32.PACK_B R11, R11 ;  /* 0x0000000bff0b723e */ /* 0x000fe200024050ff */
[-C--:B0-----:R-:W-:Y:S01]  /*81d0*/  FMUL R13, R48, R154.reuse ;  /* 0x0000009a300d7220 */ /* 0x081fe20000400000 */
[----:B------:R-:W-:Y:S01]  /*81e0*/  F2FP.TF32.F32.PACK_B R45, R45 ;  /* 0x0000002dff2d723e */ /* 0x000fe200024050ff */
[----:B------:R0:W-:Y:S01]  /*81f0*/  @P1 STG.E desc[UR36][R6.64+0x80], R9 ;  /* 0x0000800906001986 */ /* 0x0001e2000c101924 */
[C---:B------:R-:W-:Y:S01]  /*8200*/  ISETP.GT.AND P1, PT, R0.reuse, 0x30, PT ;  /* 0x000000300000780c */ /* 0x040fe20003f24270 */
[-C--:B------:R-:W-:Y:S01]  /*8210*/  FMUL R81, R81, R154.reuse ;  /* 0x0000009a51517220 */ /* 0x080fe20000400000 */
[C---:B------:R-:W-:Y:S01]  /*8220*/  ISETP.GT.AND P0, PT, R3.reuse, 0x8, P0 ;  /* 0x000000080300780c */ /* 0x040fe20000704270 */
[----:B------:R-:W-:Y:S01]  /*8230*/  @P4 STG.E desc[UR36][R6.64+0x84], R43 ;  /* 0x0000842b06004986 */ /* 0x000fe2000c101924 */
[----:B------:R-:W-:Y:S01]  /*8240*/  ISETP.GT.AND P4, PT, R3, 0x8, P2 ;  /* 0x000000080300780c */ /* 0x000fe20001784270 */
[-C--:B------:R-:W-:Y:S01]  /*8250*/  FMUL R83, R83, R154.reuse ;  /* 0x0000009a53537220 */ /* 0x080fe20000400000 */
[----:B------:R-:W-:Y:S01]  /*8260*/  ISETP.GT.AND P2, PT, R0, 0x31, PT ;  /* 0x000000310000780c */ /* 0x000fe20003f44270 */
[----:B------:R1:W-:Y:S01]  /*8270*/  @P5 STG.E desc[UR36][R4.64+0xa0], R11 ;  /* 0x0000a00b04005986 */ /* 0x0003e2000c101924 */
[----:B------:R-:W-:Y:S01]  /*8280*/  ISETP.GT.AND P5, PT, R3, RZ, P1 ;  /* 0x000000ff0300720c */ /* 0x000fe20000fa4270 */
[-C--:B------:R-:W-:Y:S01]  /*8290*/  FMUL R85, R85, R154.reuse ;  /* 0x0000009a55557220 */ /* 0x080fe20000400000 */
[----:B------:R-:W-:Y:S01]  /*82a0*/  F2FP.TF32.F32.PACK_B R47, R47 ;  /* 0x0000002fff2f723e */ /* 0x000fe200024050ff */
[-C--:B0-----:R-:W-:Y:S01]  /*82b0*/  FMUL R9, R46, R154.reuse ;  /* 0x0000009a2e097220 */ /* 0x081fe20000400000 */
        /* <DEDUP_REMOVED lines=9> */
[----:B------:R-:W-:Y:S01]  /*8350*/  ISETP.GT.AND P1, PT, R3, 0x8, P1 ;  /* 0x000000080300780c */ /* 0x000fe20000f24270 */
[----:B------:R0:W-:Y:S01]  /*8360*/  @P0 STG.E desc[UR36][R6.64+0xa0], R9 ;  /* 0x0000a00906000986 */ /* 0x0001e2000c101924 */
[C---:B------:R-:W-:Y:S01]  /*8370*/  ISETP.GT.AND P0, PT, R0.reuse, 0x38, PT ;  /* 0x000000380000780c */ /* 0x040fe20003f04270 */
[-C--:B------:R-:W-:Y:S01]  /*8380*/  FMUL R93, R93, R154.reuse ;  /* 0x0000009a5d5d7220 */ /* 0x080fe20000400000 */
[----:B------:R-:W-:Y:S01]  /*8390*/  F2FP.TF32.F32.PACK_B R51, R51 ;  /* 0x00000033ff33723e */ /* 0x000fe200024050ff */
        /* <DEDUP_REMOVED lines=16> */
[----:B------:R-:W-:Y:S01]  /*84a0*/  ISETP.GT.AND P0, PT, R3, 0x8, P0 ;  /* 0x000000080300780c */ /* 0x000fe20000704270 */
[-C--:B-1----:R-:W-:Y:S01]  /*84b0*/  FMUL R13, R56, R154.reuse ;  /* 0x0000009a380d7220 */ /* 0x082fe20000400000 */
[----:B------:R-:W-:Y:S01]  /*84c0*/  F2FP.TF32.F32.PACK_B R55, R55 ;  /* 0x00000037ff37723e */ /* 0x000fe200024050ff */
        /* <DEDUP_REMOVED lines=16> */
[----:B------:R-:W-:Y:S01]  /*85d0*/  ISETP.GT.AND P1, PT, R3, 0x8, P1 ;  /* 0x000000080300780c */ /* 0x000fe20000f24270 */
[-C--:B------:R-:W-:Y:S01]  /*85e0*/  FMUL R113, R113, R154.reuse ;  /* 0x0000009a71717220 */ /* 0x080fe20000400000 */
[----:B------:R-:W-:Y:S01]  /*85f0*/  F2FP.TF32.F32.PACK_B R9, R9 ;  /* 0x00000009ff09723e */ /* 0x000fe200024050ff */
[-C--:B------:R-:W-:Y:S01]  /*8600*/  FMUL R115, R115, R154.reuse ;  /* 0x0000009a73737220 */ /* 0x080fe20000400000 */
[-C--:B-1----:R-:W-:Y:S01]  /*8610*/  FMUL R11, R60, R154.reuse ;  /* 0x0000009a3c0b7220 */ /* 0x082fe20000400000 */
[----:B------:R-:W-:Y:S01]  /*8620*/  F2FP.TF32.F32.PACK_B R59, R59 ;  /* 0x0000003bff3b723e */ /* 0x000fe200024050ff */
[-C--:B------:R-:W-:Y:S01]  /*8630*/  FMUL R117, R117, R154.reuse ;  /* 0x0000009a75757220 */ /* 0x080fe20000400000 */
        /* <DEDUP_REMOVED lines=47> */
[----:B------:R-:W-:Y:S01]  /*8930*/  ISETP.GT.AND P0, PT, R0, 0x58, PT ;  /* 0x000000580000780c */ /* 0x000fe20003f04270 */
[-C--:B------:R-:W-:Y:S01]  /*8940*/  FMUL R147, R147, R154.reuse ;  /* 0x0000009a93937220 */ /* 0x080fe20000400000 */
[----:B------:R-:W-:Y:S01]  /*8950*/  F2FP.TF32.F32.PACK_B R11, R11 ;  /* 0x0000000bff0b723e */ /* 0x000fe200024050ff */
[----:B------:R-:W-:Y:S01]  /*8960*/  @P4 STG.E desc[UR36][R6.64+0x124], R63 ;  /* 0x0001243f06004986 */ /* 0x000fe2000c101924 */
[C---:B------:R-:W-:Y:S01]  /*8970*/  ISETP.GT.AND P4, PT, R3.reuse, 0x8, P2 ;  /* 0x000000080300780c */ /* 0x040fe20001784270 */
        /* <DEDUP_REMOVED lines=9> */
[----:B------:R-:W-:Y:S01]  /*8a10*/  FMUL R151, R151, R154 ;  /* 0x0000009a97977220 */ /* 0x000fe20000400000 */
[----:B------:R-:W-:-:S02]  /*8a20*/  ISETP.GT.AND P0, PT, R3, 0x8, P0 ;  /* 0x000000080300780c */ /* 0x000fc40000704270 */
[----:B------:R-:W-:Y:S01]  /*8a30*/  F2FP.TF32.F32.PACK_B R9, R9 ;  /* 0x00000009ff09723e */ /* 0x000fe200024050ff */
[----:B-1----:R-:W-:Y:S01]  /*8a40*/  FMUL R13, R72, R154 ;  /* 0x0000009a480d7220 */ /* 0x002fe20000400000 */
[----:B------:R-:W-:-:S03]  /*8a50*/  F2FP.TF32.F32.PACK_B R71, R71 ;  /* 0x00000047ff47723e */ /* 0x000fc600024050ff */
[----:B------:R0:W-:Y:S01]  /*8a60*/  @P1 STG.E desc[UR36][R6.64+0x140], R9 ;  /* 0x0001400906001986 */ /* 0x0001e2000c101924 */
[C---:B------:R-:W-:Y:S02]  /*8a70*/  ISETP.GT.AND P1, PT, R0.reuse, 0x60, PT ;  /* 0x000000600000780c */ /* 0x040fe40003f24270 */
[----:B------:R-:W-:Y:S01]  /*8a80*/  F2FP.TF32.F32.PACK_B R13, R13 ;  /* 0x0000000dff0d723e */ /* 0x000fe200024050ff */
[----:B------:R-:W-:Y:S01]  /*8a90*/  @P4 STG.E desc[UR36][R6.64+0x144], R67 ;  /* 0x0001444306004986 */ /* 0x000fe2000c101924 */
[C---:B------:R-:W-:Y:S02]  /*8aa0*/  ISETP.GT.AND P4, PT, R3.reuse, 0x8, P2 ;  /* 0x000000080300780c */ /* 0x040fe40001784270 */
[----:B------:R-:W-:Y:S01]  /*8ab0*/  ISETP.GT.AND P2, PT, R0, 0x61, PT ;  /* 0x000000610000780c */ /* 0x000fe20003f44270 */
[----:B------:R1:W-:Y:S01]  /*8ac0*/  @P5 STG.E desc[UR36][R4.64+0x160], R11 ;  /* 0x0001600b04005986 */ /* 0x0003e2000c101924 */
[C---:B------:R-:W-:Y:S02]  /*8ad0*/  ISETP.GT.AND P5, PT, R3.reuse, RZ, P1 ;  /* 0x000000ff0300720c */ /* 0x040fe40000fa4270 */
[----:B------:R-:W-:Y:S01]  /*8ae0*/  F2FP.TF32.F32.PACK_B R73, R73 ;  /* 0x00000049ff49723e */ /* 0x000fe200024050ff */
[----:B0-----:R-:W-:Y:S01]  /*8af0*/  FMUL R9, R70, R154 ;  /* 0x0000009a46097220 */ /* 0x001fe20000400000 */
[----:B------:R-:W-:Y:S01]  /*8b00*/  @P3 STG.E desc[UR36][R4.64+0x164], R69 ;  /* 0x0001644504003986 */ /* 0x000fe2000c101924 */
[----:B------:R-:W-:-:S02]  /*8b10*/  ISETP.GT.AND P3, PT, R3, RZ, P2 ;  /* 0x000000ff0300720c */ /* 0x000fc40001764270 */
[----:B------:R-:W-:Y:S02]  /*8b20*/  ISETP.GT.AND P1, PT, R3, 0x8, P1 ;  /* 0x000000080300780c */ /* 0x000fe40000f24270 */
        /* <DEDUP_REMOVED lines=252> */
[----:B------:R-:W-:Y:S01]  /*9af0*/  @P3 STG.E desc[UR36][R4.64+0x364], R133 ;  /* 0x0003648504003986 */ /* 0x000fe2000c101924 */
[----:B0-----:R-:W-:Y:S01]  /*9b00*/  FMUL R9, R134, R154 ;  /* 0x0000009a86097220 */ /* 0x001fe20000400000 */
[----:B------:R-:W-:-:S02]  /*9b10*/  ISETP.GT.AND P3, PT, R3, RZ, P2 ;  /* 0x000000ff0300720c */ /* 0x000fc40001764270 */
[----:B------:R-:W-:Y:S02]  /*9b20*/  ISETP.GT.AND P1, PT, R3, 0x8, P1 ;  /* 0x000000080300780c */ /* 0x000fe40000f24270 */
[----:B------:R-:W-:Y:S01]  /*9b30*/  F2FP.TF32.F32.PACK_B R9, R9 ;  /* 0x00000009ff09723e */ /* 0x000fe200024050ff */
[----:B-1----:R-:W-:Y:S01]  /*9b40*/  FMUL R11, R140, R154 ;  /* 0x0000009a8c0b7220 */ /* 0x002fe20000400000 */
[----:B------:R-:W-:-:S03]  /*9b50*/  F2FP.TF32.F32.PACK_B R139, R139 ;  /* 0x0000008bff8b723e */ /* 0x000fc600024050ff */
[----:B------:R0:W-:Y:S01]  /*9b60*/  @P0 STG.E desc[UR36][R6.64+0x360], R9 ;  /* 0x0003600906000986 */ /* 0x0001e2000c101924 */
[----:B------:R-:W-:Y:S02]  /*9b70*/  F2FP.TF32.F32.PACK_B R141, R141 ;  /* 0x0000008dff8d723e */ /* 0x000fe400024050ff */
[----:B------:R-:W-:Y:S01]  /*9b80*/  F2FP.TF32.F32.PACK_B R11, R11 ;  /* 0x0000000bff0b723e */ /* 0x000fe200024050ff */
[----:B------:R-:W-:Y:S01]  /*9b90*/  @P4 STG.E desc[UR36][R6.64+0x364], R135 ;  /* 0x0003648706004986 */ /* 0x000fe2000c101924 */
[C---:B------:R-:W-:Y:S02]  /*9ba0*/  ISETP.GT.AND P4, PT, R0.reuse, 0xe8, PT ;  /* 0x000000e80000780c */ /* 0x040fe40003f84270 */
[----:B------:R-:W-:Y:S01]  /*9bb0*/  F2FP.TF32.F32.PACK_B R143, R143 ;  /* 0x0000008fff8f723e */ /* 0x000fe200024050ff */
[----:B------:R1:W-:Y:S01]  /*9bc0*/  @P5 STG.E desc[UR36][R4.64+0x380], R13 ;  /* 0x0003800d04005986 */ /* 0x0003e2000c101924 */
[----:B------:R-:W-:Y:S02]  /*9bd0*/  ISETP.GT.AND P5, PT, R0, 0xe9, PT ;  /* 0x000000e90000780c */ /* 0x000fe40003fa4270 */
[----:B------:R-:W-:Y:S01]  /*9be0*/  F2FP.TF32.F32.PACK_B R145, R145 ;  /* 0x00000091ff91723e */ /* 0x000fe200024050ff */
[----:B------:R-:W-:Y:S01]  /*9bf0*/  @P3 STG.E desc[UR36][R4.64+0x384], R137 ;  /* 0x0003848904003986 */ /* 0x000fe2000c101924 */
[C---:B------:R-:W-:Y:S01]  /*9c00*/  ISETP.GT.AND P3, PT, R3.reuse, 0x8, P2 ;  /* 0x000000080300780c */ /* 0x040fe20001764270 */
[----:B0-----:R-:W-:Y:S01]  /*9c10*/  FMUL R9, R138, R154 ;  /* 0x0000009a8a097220 */ /* 0x001fe20000400000 */
[----:B------:R-:W-:-:S02]  /*9c20*/  ISETP.GT.AND P2, PT, R3, RZ, P4 ;  /* 0x000000ff0300720c */ /* 0x000fc40002744270 */
[C---:B------:R-:W-:Y:S02]  /*9c30*/  ISETP.GT.AND P0, PT, R3.reuse, RZ, P5 ;  /* 0x000000ff0300720c */ /* 0x040fe40002f04270 */
[C---:B------:R-:W-:Y:S01]  /*9c40*/  ISETP.GT.AND P4, PT, R3.reuse, 0x8, P4 ;  /* 0x000000080300780c */ /* 0x040fe20002784270 */
[----:B-1----:R-:W-:Y:S01]  /*9c50*/  FMUL R13, R142, R154 ;  /* 0x0000009a8e0d7220 */ /* 0x002fe20000400000 */
[----:B------:R-:W-:Y:S02]  /*9c60*/  ISETP.GT.AND P5, PT, R3, 0x8, P5 ;  /* 0x000000080300780c */ /* 0x000fe40002fa4270 */
[----:B------:R-:W-:Y:S02]  /*9c70*/  F2FP.TF32.F32.PACK_B R9, R9 ;  /* 0x00000009ff09723e */ /* 0x000fe400024050ff */
[----:B------:R-:W-:Y:S02]  /*9c80*/  F2FP.TF32.F32.PACK_B R13, R13 ;  /* 0x0000000dff0d723e */ /* 0x000fe400024050ff */
[----:B------:R-:W-:Y:S01]  /*9c90*/  F2FP.TF32.F32.PACK_B R147, R147 ;  /* 0x00000093ff93723e */ /* 0x000fe200024050ff */
[----:B------:R0:W-:Y:S01]  /*9ca0*/  @P1 STG.E desc[UR36][R6.64+0x380], R9 ;  /* 0x0003800906001986 */ /* 0x0001e2000c101924 */
[----:B------:R-:W-:-:S02]  /*9cb0*/  ISETP.GT.AND P1, PT, R0, 0xf8, PT ;  /* 0x000000f80000780c */ /* 0x000fc40003f24270 */
        /* <DEDUP_REMOVED lines=8> */
[----:B0-----:R-:W-:Y:S01]  /*9d40*/  FMUL R9, R144, R154 ;  /* 0x0000009a90097220 */ /* 0x001fe20000400000 */
[----:B------:R-:W-:-:S02]  /*9d50*/  ISETP.GT.AND P0, PT, R0, 0xf9, PT ;  /* 0x000000f90000780c */ /* 0x000fc40003f04270 */
[----:B------:R0:W-:Y:S01]  /*9d60*/  @P4 STG.E desc[UR36][R6.64+0x3a0], R13 ;  /* 0x0003a00d06004986 */ /* 0x0001e2000c101924 */
[C---:B------:R-:W-:Y:S02]  /*9d70*/  ISETP.GT.AND P4, PT, R3.reuse, RZ, P2 ;  /* 0x000000ff0300720c */ /* 0x040fe40001784270 */
[----:B------:R-:W-:Y:S01]  /*9d80*/  F2FP.TF32.F32.PACK_B R9, R9 ;  /* 0x00000009ff09723e */ /* 0x000fe200024050ff */
[----:B------:R-:W-:Y:S01]  /*9d90*/  @P5 STG.E desc[UR36][R6.64+0x3a4], R143 ;  /* 0x0003a48f06005986 */ /* 0x000fe2000c101924 */
[C---:B------:R-:W-:Y:S01]  /*9da0*/  ISETP.GT.AND P5, PT, R3.reuse, RZ, P3 ;  /* 0x000000ff0300720c */ /* 0x040fe20001fa4270 */
[-C--:B-1----:R-:W-:Y:S01]  /*9db0*/  FMUL R11, R146, R154.reuse ;  /* 0x0000009a920b7220 */ /* 0x082fe20000400000 */
[C---:B------:R-:W-:Y:S02]  /*9dc0*/  ISETP.GT.AND P3, PT, R3.reuse, 0x8, P3 ;  /* 0x000000080300780c */ /* 0x040fe40001f64270 */
[----:B------:R-:W-:Y:S02]  /*9dd0*/  ISETP.GT.AND P2, PT, R3, 0x8, P2 ;  /* 0x000000080300780c */ /* 0x000fe40001744270 */
[----:B------:R-:W-:Y:S01]  /*9de0*/  F2FP.TF32.F32.PACK_B R11, R11 ;  /* 0x0000000bff0b723e */ /* 0x000fe200024050ff */
[----:B0-----:R-:W-:-:S05]  /*9df0*/  FMUL R13, R150, R154 ;  /* 0x0000009a960d7220 */ /* 0x001fca0000400000 */
[----:B------:R-:W-:Y:S01]  /*9e00*/  F2FP.TF32.F32.PACK_B R13, R13 ;  /* 0x0000000dff0d723e */ /* 0x000fe200024050ff */
[----:B------:R-:W-:Y:S01]  /*9e10*/  @P5 STG.E desc[UR36][R4.64+0x3c0], R9 ;  /* 0x0003c00904005986 */ /* 0x000fe2000c101924 */
[C---:B------:R-:W-:Y:S01]  /*9e20*/  ISETP.GT.AND P5, PT, R3.reuse, RZ, P1 ;  /* 0x000000ff0300720c */ /* 0x040fe20000fa4270 */
[----:B------:R-:W-:Y:S01]  /*9e30*/  @P3 IMAD.MOV.U32 R2, RZ, RZ, R6 ;  /* 0x000000ffff023224 */ /* 0x000fe200078e0006 */
[C---:B------:R-:W-:Y:S01]  /*9e40*/  ISETP.GT.AND P1, PT, R3.reuse, 0x8, P1 ;  /* 0x000000080300780c */ /* 0x040fe20000f24270 */
[----:B------:R-:W-:Y:S01]  /*9e50*/  @P4 STG.E desc[UR36][R4.64+0x3c4], R145 ;  /* 0x0003c49104004986 */ /* 0x000fe2000c101924 */
[C---:B------:R-:W-:Y:S02]  /*9e60*/  ISETP.GT.AND P4, PT, R3.reuse, RZ, P0 ;  /* 0x000000ff0300720c */ /* 0x040fe40000784270 */
[----:B------:R-:W-:Y:S01]  /*9e70*/  ISETP.GT.AND P0, PT, R3, 0x8, P0 ;  /* 0x000000080300780c */ /* 0x000fe20000704270 */
[----:B------:R-:W-:-:S05]  /*9e80*/  @P3 IMAD.MOV.U32 R3, RZ, RZ, R7 ;  /* 0x000000ffff033224 */ /* 0x000fca00078e0007 */
[----:B------:R0:W-:Y:S02]  /*9e90*/  @P3 STG.E desc[UR36][R2.64+0x3c0], R11 ;  /* 0x0003c00b02003986 */ /* 0x0001e4000c101924 */
[----:B0-----:R-:W-:Y:S02]  /*9ea0*/  @P2 IMAD.MOV.U32 R2, RZ, RZ, R6 ;  /* 0x000000ffff022224 */ /* 0x001fe400078e0006 */
[----:B------:R-:W-:-:S05]  /*9eb0*/  @P2 IMAD.MOV.U32 R3, RZ, RZ, R7 ;  /* 0x000000ffff032224 */ /* 0x000fca00078e0007 */
[----:B------:R0:W-:Y:S02]  /*9ec0*/  @P2 STG.E desc[UR36][R2.64+0x3c4], R147 ;  /* 0x0003c49302002986 */ /* 0x0001e4000c101924 */
[----:B0-----:R-:W-:Y:S02]  /*9ed0*/  @P5 IMAD.MOV.U32 R2, RZ, RZ, R4 ;  /* 0x000000ffff025224 */ /* 0x001fe400078e0004 */
[----:B------:R-:W-:-:S05]  /*9ee0*/  @P5 IMAD.MOV.U32 R3, RZ, RZ, R5 ;  /* 0x000000ffff035224 */ /* 0x000fca00078e0005 */
[----:B------:R0:W-:Y:S04]  /*9ef0*/  @P5 STG.E desc[UR36][R2.64+0x3e0], R15 ;  /* 0x0003e00f02005986 */ /* 0x0001e8000c101924 */
[----:B------:R1:W-:Y:S01]  /*9f00*/  @P4 STG.E desc[UR36][R4.64+0x3e4], R149 ;  /* 0x0003e49504004986 */ /* 0x0003e2000c101924 */
[----:B0-----:R-:W-:Y:S02]  /*9f10*/  @P1 IMAD.MOV.U32 R2, RZ, RZ, R6 ;  /* 0x000000ffff021224 */ /* 0x001fe400078e0006 */
[----:B------:R-:W-:-:S05]  /*9f20*/  @P1 IMAD.MOV.U32 R3, RZ, RZ, R7 ;  /* 0x000000ffff031224 */ /* 0x000fca00078e0007 */
[----:B------:R1:W-:Y:S04]  /*9f30*/  @P1 STG.E desc[UR36][R2.64+0x3e0], R13 ;  /* 0x0003e00d02001986 */ /* 0x0003e8000c101924 */
[----:B------:R1:W-:Y:S02]  /*9f40*/  @P0 STG.E desc[UR36][R6.64+0x3e4], R151 ;  /* 0x0003e49706000986 */ /* 0x0003e4000c101924 */
.L_x_290:
[----:B------:R-:W-:Y:S05]  /*9f50*/  BSYNC B0 ;  /* 0x0000000000007941 */ /* 0x000fea0003800000 */
.L_x_36:
[----:B-1----:R-:W2:Y:S01]  /*9f60*/  LDL.64 R2, [R1] ;  /* 0x0000000001027983 */ /* 0x002ea20000100a00 */
[----:B------:R-:W-:Y:S01]  /*9f70*/  ULDC.64 UR4, c[0x0][0x650] ;  /* 0x0001940000047ab9 */ /* 0x000fe20000000a00 */
[----:B------:R1:W-:Y:S01]  /*9f80*/  SYNCS.ARRIVE.TRANS64.A1T0 RZ, [R162+UR45], RZ ;  /* 0x000000ffa2ff79a7 */ /* 0x0003e2000810002d */
[----:B------:R-:W-:Y:S01]  /*9f90*/  PRMT R0, RZ, 0x7610, R0 ;  /* 0x00007610ff007816 */ /* 0x000fe20000000000 */
[----:B-----5:R-:W-:Y:S02]  /*9fa0*/  IMAD.MOV.U32 R19, RZ, RZ, -0x1 ;  /* 0xffffffffff137424 */ /* 0x020fe400078e00ff */
[----:B------:R-:W-:Y:S01]  /*9fb0*/  IMAD.MOV.U32 R22, RZ, RZ, -0x1 ;  /* 0xffffffffff167424 */ /* 0x000fe200078e00ff */
[----:B--2---:R-:W-:-:S04]  /*9fc0*/  LEA R18, P0, R2, R18, 0x1 ;  /* 0x0000001202127211 */ /* 0x004fc800078008ff */
[----:B------:R-:W-:Y:S01]  /*9fd0*/  LEA.HI.X R17, R2, R17, R23, 0x1, P0 ;  /* 0x0000001102117211 */ /* 0x000fe200000f0c17 */
[----:B------:R-:W-:Y:S01]  /*9fe0*/  IMAD.MOV.U32 R2, RZ, RZ, -0x1 ;  /* 0xffffffffff027424 */ /* 0x000fe200078e00ff */
[----:B------:R-:W-:-:S04]  /*9ff0*/  ISETP.GE.U32.AND P0, PT, R18, UR4, PT ;  /* 0x0000000412007c0c */ /* 0x000fc8000bf06070 */
[----:B------:R-:W-:-:S13]  /*a000*/  ISETP.GE.U32.AND.EX P0, PT, R17, UR5, PT, P0 ;  /* 0x0000000511007c0c */ /* 0x000fda000bf06100 */
[----:B-1----:R-:W-:Y:S05]  /*a010*/  @P0 BRA `(.L_x_291) ;  /* 0x0000000400700947 */ /* 0x002fea0003800000 */
[----:B---34-:R-:W1:Y:S01]  /*a020*/  S2R R10, SR_CTAID.X ;  /* 0x00000000000a7919 */ /* 0x018e620000002500 */
[----:B------:R-:W2:Y:S01]  /*a030*/  LDC.64 R8, c[0x0][0x628] ;  /* 0x00018a00ff087b82 */ /* 0x000ea20000000a00 */
[----:B------:R-:W-:Y:S01]  /*a040*/  ULDC UR4, c[0x0][0x150] ;  /* 0x0000540000047ab9 */ /* 0x000fe20000000800 */
[----:B------:R-:W-:Y:S01]  /*a050*/  IMAD.MOV.U32 R6, RZ, RZ, R18 ;  /* 0x000000ffff067224 */ /* 0x000fe200078e0012 */
[----:B------:R-:W3:Y:S01]  /*a060*/  S2R R20, SR_CTAID.Y ;  /* 0x0000000000147919 */ /* 0x000ee20000002600 */
[----:B0-----:R-:W-:-:S04]  /*a070*/  IMAD.MOV.U32 R7, RZ, RZ, R17 ;  /* 0x000000ffff077224 */ /* 0x001fc800078e0011 */
[----:B------:R-:W0:Y:S08]  /*a080*/  LDC R15, c[0x0][0x144] ;  /* 0x00005100ff0f7b82 */ /* 0x000e300000000800 */
[----:B------:R-:W4:Y:S08]  /*a090*/  LDC R0, c[0x0][0x630] ;  /* 0x00018c00ff007b82 */ /* 0x000f300000000800 */
[----:B------:R-:W0:Y:S01]  /*a0a0*/  LDC.64 R12, c[0x0][0x620] ;  /* 0x00018800ff0c7b82 */ /* 0x000e220000000a00 */
[----:B--2---:R-:W-:-:S04]  /*a0b0*/  ISETP.NE.U32.AND P0, PT, R8, RZ, PT ;  /* 0x000000ff0800720c */ /* 0x004fc80003f05070 */
[----:B------:R-:W-:Y:S02]  /*a0c0*/  ISETP.NE.AND.EX P0, PT, R9, RZ, PT, P0 ;  /* 0x000000ff0900720c */ /* 0x000fe40003f05300 */
[----:B-1----:R-:W-:-:S05]  /*a0d0*/  I2FP.F32.U32 R2, R10 ;  /* 0x0000000a00027245 */ /* 0x002fca0000201000 */
[----:B------:R-:W-:-:S04]  /*a0e0*/  FMUL R2, R2, UR4 ;  /* 0x0000000402027c20 */ /* 0x000fc80008400000 */
[----:B------:R1:W2:Y:S02]  /*a0f0*/  F2I.U32.TRUNC.NTZ R14, R2 ;  /* 0x00000002000e7305 */ /* 0x0002a4000020f000 */
[----:B---34-:R-:W-:Y:S05]  /*a100*/  @!P0 BRA `(.L_x_292) ;  /* 0x0000000000288947 */ /* 0x018fea0003800000 */
[----:B------:R-:W3:Y:S02]  /*a110*/  LDC R3, c[0x0][0x634] ;  /* 0x00018d00ff037b82 */ /* 0x000ee40000000800 */
[----:B---3--:R-:W-:-:S05]  /*a120*/  IADD3 R7, P0, R18, R3, RZ ;  /* 0x0000000312077210 */ /* 0x008fca0007f1e0ff */
[----:B------:R-:W-:-:S04]  /*a130*/  IMAD.X R11, RZ, RZ, R17, P0 ;  /* 0x000000ffff0b7224 */ /* 0x000fc800000e0611 */
[----:B-1----:R-:W-:-:S04]  /*a140*/  IMAD.WIDE.U32 R2, R11, R8, RZ ;  /* 0x000000080b027225 */ /* 0x002fc800078e00ff */
[----:B------:R-:W-:-:S04]  /*a150*/  IMAD.WIDE.U32 R4, P0, R7, R9, R2 ;  /* 0x0000000907047225 */ /* 0x000fc80007800002 */
[----:B------:R-:W-:-:S04]  /*a160*/  IMAD.WIDE.U32 R2, R7, R8, RZ ;  /* 0x0000000807027225 */ /* 0x000fc800078e00ff */
[----:B------:R-:W-:Y:S01]  /*a170*/  IMAD.X R7, RZ, RZ, RZ, P0 ;  /* 0x000000ffff077224 */ /* 0x000fe200000e06ff */
[----:B------:R-:W-:Y:S01]  /*a180*/  IADD3 RZ, P0, R3, R4, RZ ;  /* 0x0000000403ff7210 */ /* 0x000fe20007f1e0ff */
[----:B------:R-:W-:-:S04]  /*a190*/  IMAD.MOV.U32 R6, RZ, RZ, R5 ;  /* 0x000000ffff067224 */ /* 0x000fc800078e0005 */
[----:B------:R-:W-:-:S08]  /*a1a0*/  IMAD.WIDE.U32.X R6, R11, R9, R6, P0 ;  /* 0x000000090b067225 */ /* 0x000fd000000e0406 */
.L_x_292:
[----:B------:R-:W3:Y:S01]  /*a1b0*/  LDC.64 R26, c[0x0][0x640] ;  /* 0x00019000ff1a7b82 */ /* 0x000ee20000000a00 */
[-C--:B------:R-:W-:Y:S01]  /*a1c0*/  SHF.R.U64 R11, R6, R0.reuse, R7 ;  /* 0x00000000060b7219 */ /* 0x080fe20000001207 */
[----:B------:R-:W-:Y:S01]  /*a1d0*/  IMAD.MOV.U32 R19, RZ, RZ, R17 ;  /* 0x000000ffff137224 */ /* 0x000fe200078e0011 */
[----:B------:R-:W-:Y:S01]  /*a1e0*/  SHF.R.U32.HI R0, RZ, R0, R7 ;  /* 0x00000000ff007219 */ /* 0x000fe20000011607 */
[----:B--2---:R-:W-:Y:S01]  /*a1f0*/  IMAD.MOV R14, RZ, RZ, -R14 ;  /* 0x000000ffff0e7224 */ /* 0x004fe200078e0a0e */
[----:B------:R-:W-:Y:S01]  /*a200*/  IADD3 R5, P0, RZ, -R11, RZ ;  /* 0x8000000bff057210 */ /* 0x000fe20007f1e0ff */
[----:B------:R-:W-:Y:S01]  /*a210*/  ULDC UR4, c[0x0][0x154] ;  /* 0x0000550000047ab9 */ /* 0x000fe20000000800 */
[----:B------:R-:W-:Y:S01]  /*a220*/  IMAD.MOV.U32 R7, RZ, RZ, 0x1 ;  /* 0x00000001ff077424 */ /* 0x000fe200078e00ff */
[----:B------:R-:W2:Y:S01]  /*a230*/  LDC R4, c[0x0][0x618] ;  /* 0x00018600ff047b82 */ /* 0x000ea20000000800 */
[----:B0-----:R-:W-:Y:S02]  /*a240*/  IMAD R22, R15, R14, R10 ;  /* 0x0000000e0f167224 */ /* 0x001fe400078e020a */
[----:B------:R-:W-:-:S04]  /*a250*/  IMAD.X R3, RZ, RZ, ~R0, P0 ;  /* 0x000000ffff037224 */ /* 0x000fc800000e0e00 */
[-C--:B------:R-:W-:Y:S01]  /*a260*/  IMAD R0, R3, R12.reuse, RZ ;  /* 0x0000000c03007224 */ /* 0x080fe200078e02ff */
[----:B------:R-:W0:Y:S01]  /*a270*/  LDC R6, c[0x0][0x608] ;  /* 0x00018200ff067b82 */ /* 0x000e220000000800 */
[----:B-1----:R-:W-:-:S04]  /*a280*/  IMAD.WIDE.U32 R2, R5, R12, R18 ;  /* 0x0000000c05027225 */ /* 0x002fc800078e0012 */
[----:B------:R-:W-:Y:S01]  /*a290*/  IMAD R5, R5, R13, R0 ;  /* 0x0000000d05057224 */ /* 0x000fe200078e0200 */
[----:B------:R-:W-:Y:S02]  /*a2a0*/  I2FP.F32.U32 R0, R20 ;  /* 0x0000001400007245 */ /* 0x000fe40000201000 */
[----:B------:R-:W1:Y:S01]  /*a2b0*/  LDC R24, c[0x0][0x658] ;  /* 0x00019600ff187b82 */ /* 0x000e620000000800 */
[----:B------:R-:W-:Y:S01]  /*a2c0*/  IMAD.IADD R3, R3, 0x1, R5 ;  /* 0x0000000103037824 */ /* 0x000fe200078e0205 */
[----:B---3--:R-:W-:Y:S01]  /*a2d0*/  ISETP.NE.U32.AND P0, PT, R26, RZ, PT ;  /* 0x000000ff1a00720c */ /* 0x008fe20003f05070 */
[----:B------:R-:W-:Y:S01]  /*a2e0*/  FMUL R0, R0, UR4 ;  /* 0x0000000400007c20 */ /* 0x000fe20008400000 */
[----:B------:R-:W-:Y:S02]  /*a2f0*/  IMAD.MOV.U32 R5, RZ, RZ, -0x1 ;  /* 0xffffffffff057424 */ /* 0x000fe400078e00ff */
[----:B------:R-:W-:Y:S01]  /*a300*/  ISETP.NE.AND.EX P0, PT, R27, RZ, PT, P0 ;  /* 0x000000ff1b00720c */ /* 0x000fe20003f05300 */
[----:B------:R3:W4:Y:S01]  /*a310*/  F2I.U32.TRUNC.NTZ R12, R0 ;  /* 0x00000000000c7305 */ /* 0x000722000020f000 */
[----:B------:R-:W3:Y:S01]  /*a320*/  LDC R15, c[0x0][0x148] ;  /* 0x00005200ff0f7b82 */ /* 0x000ee20000000800 */
[----:B--2---:R-:W-:-:S02]  /*a330*/  SHF.R.U64 R10, R2, R4, R3 ;  /* 0x00000004020a7219 */ /* 0x004fc40000001203 */
[----:B------:R-:W-:-:S05]  /*a340*/  SHF.R.U32.HI R3, RZ, R4, R3 ;  /* 0x00000004ff037219 */ /* 0x000fca0000011603 */
[----:B------:R-:W2:Y:S01]  /*a350*/  LDC R14, c[0x0][0x600] ;  /* 0x00018000ff0e7b82 */ /* 0x000ea20000000800 */
[-CC-:B0-----:R-:W-:Y:S02]  /*a360*/  SHF.R.U64 R8, R10, R6.reuse, R3.reuse ;  /* 0x000000060a087219 */ /* 0x181fe40000001203 */
[----:B------:R-:W-:-:S05]  /*a370*/  SHF.R.U32.HI R3, RZ, R6, R3 ;  /* 0x00000006ff037219 */ /* 0x000fca0000011603 */
[----:B------:R-:W0:Y:S01]  /*a380*/  LDC R21, c[0x0][0x648] ;  /* 0x00019200ff157b82 */ /* 0x000e220000000800 */
[-CC-:B-1----:R-:W-:Y:S02]  /*a390*/  SHF.R.U64 R13, R8, R24.reuse, R3.reuse ;  /* 0x00000018080d7219 */ /* 0x182fe40000001203 */
[-C--:B------:R-:W-:Y:S02]  /*a3a0*/  SHF.L.U32 R5, R5, R24.reuse, RZ ;  /* 0x0000001805057219 */ /* 0x080fe400000006ff */
[-C--:B------:R-:W-:Y:S01]  /*a3b0*/  SHF.R.U32.HI R3, RZ, R24.reuse, R3 ;  /* 0x00000018ff037219 */ /* 0x080fe20000011603 */
[----:B------:R-:W-:Y:S01]  /*a3c0*/  IMAD.MOV.U32 R2, RZ, RZ, R13 ;  /* 0x000000ffff027224 */ /* 0x000fe200078e000d */
[----:B------:R-:W-:Y:S01]  /*a3d0*/  SHF.L.U32 R24, R7, R24, RZ ;  /* 0x0000001807187219 */ /* 0x000fe200000006ff */
[----:B------:R-:W1:Y:S01]  /*a3e0*/  LDC R25, c[0x0][0x638] ;  /* 0x00018e00ff197b82 */ /* 0x000e620000000800 */
[----:B------:R-:W-:-:S07]  /*a3f0*/  LOP3.LUT R19, RZ, R5, RZ, 0x33, !PT ;  /* 0x00000005ff137212 */ /* 0x000fce00078e33ff */
[----:B------:R-:W0:Y:S01]  /*a400*/  LDC R28, c[0x0][0x610] ;  /* 0x00018400ff1c7b82 */ /* 0x000e220000000800 */
[----:B----4-:R-:W-:Y:S05]  /*a410*/  @!P0 BRA `(.L_x_293) ;  /* 0x0000000000288947 */ /* 0x010fea0003800000 */
[----:B---3--:R-:W3:Y:S02]  /*a420*/  LDC R0, c[0x0][0x64c] ;  /* 0x00019300ff007b82 */ /* 0x008ee40000000800 */
[----:B---3--:R-:W-:-:S05]  /*a430*/  IADD3 R7, P0, R13, R0, RZ ;  /* 0x000000000d077210 */ /* 0x008fca0007f1e0ff */
        /* <DEDUP_REMOVED lines=8> */
.L_x_293:
[----:B------:R-:W4:Y:S01]  /*a4c0*/  LDC R4, c[0x0][0x65c] ;  /* 0x00019700ff047b82 */ /* 0x000f220000000800 */
[----:B0--3--:R-:W-:Y:S01]  /*a4d0*/  SHF.R.U64 R0, R2, R21, R3 ;  /* 0x0000001502007219 */ /* 0x009fe20000001203 */
[----:B--2---:R-:W-:Y:S01]  /*a4e0*/  VIADD R3, R14, 0xffffffff ;  /* 0xffffffff0e037836 */ /* 0x004fe20000000000 */
[----:B------:R-:W-:Y:S01]  /*a4f0*/  LOP3.LUT R19, R8, R19, RZ, 0xc0, !PT ;  /* 0x0000001308137212 */ /* 0x000fe200078ec0ff */
[----:B------:R-:W-:Y:S02]  /*a500*/  IMAD.MOV R12, RZ, RZ, -R12 ;  /* 0x000000ffff0c7224 */ /* 0x000fe400078e0a0c */
[----:B------:R-:W-:Y:S01]  /*a510*/  IMAD.MOV R2, RZ, RZ, -R0 ;  /* 0x000000ffff027224 */ /* 0x000fe200078e0a00 */
[----:B------:R-:W-:Y:S01]  /*a520*/  LOP3.LUT R3, R10, R3, RZ, 0xc0, !PT ;  /* 0x000000030a037212 */ /* 0x000fe200078ec0ff */
[----:B------:R-:W-:Y:S02]  /*a530*/  IMAD R19, R24, R0, R19 ;  /* 0x0000000018137224 */ /* 0x000fe400078e0213 */
[----:B-1----:R-:W-:-:S04]  /*a540*/  IMAD R0, R2, R25, R13 ;  /* 0x0000001902007224 */ /* 0x002fc800078e020d */
[----:B------:R-:W-:Y:S01]  /*a550*/  IMAD R2, R0, R14, R3 ;  /* 0x0000000e00027224 */ /* 0x000fe200078e0203 */
[----:B----4-:R-:W-:Y:S01]  /*a560*/  ISETP.NE.AND P0, PT, R4, 0x1, PT ;  /* 0x000000010400780c */ /* 0x010fe20003f05270 */
[----:B------:R-:W-:-:S05]  /*a570*/  IMAD.MOV.U32 R4, RZ, RZ, 0x1 ;  /* 0x00000001ff047424 */ /* 0x000fca00078e00ff */
[----:B------:R-:W-:-:S07]  /*a580*/  PRMT R0, R4, 0x7610, R0 ;  /* 0x0000761004007816 */ /* 0x000fce0000000000 */
[----:B------:R-:W-:-:S04]  /*a590*/  @P0 IMAD R22, R15, R12, R20 ;  /* 0x0000000c0f160224 */ /* 0x000fc800078e0214 */
[----:B------:R-:W-:-:S05]  /*a5a0*/  IMAD R19, R19, R28, R22 ;  /* 0x0000001c13137224 */ /* 0x000fca00078e0216 */
[----:B------:R-:W-:Y:S02]  /*a5b0*/  SEL R22, R2, R19, !P0 ;  /* 0x0000001302167207 */ /* 0x000fe40004000000 */
[----:B------:R-:W-:Y:S01]  /*a5c0*/  SEL R19, R19, R2, !P0 ;  /* 0x0000000213137207 */ /* 0x000fe20004000000 */
[----:B------:R-:W-:-:S07]  /*a5d0*/  IMAD.MOV.U32 R2, RZ, RZ, R11 ;  /* 0x000000ffff027224 */ /* 0x000fce00078e000b */
.L_x_291:
[----:B------:R-:W-:Y:S02]  /*a5e0*/  LOP3.LUT P0, RZ, R0, 0xff, RZ, 0xc0, !PT ;  /* 0x000000ff00ff7812 */ /* 0x000fe4000780c0ff */
[----:B------:R-:W-:-:S11]  /*a5f0*/  LOP3.LUT R177, R177, 0x1, RZ, 0x3c, !PT ;  /* 0x00000001b1b17812 */ /* 0x000fd600078e3cff */
[----:B------:R-:W-:Y:S05]  /*a600*/  @P0 BRA `(.L_x_294) ;  /* 0xffffff7000280947 */ /* 0x000fea000383ffff */
[----:B------:R-:W-:Y:S05]  /*a610*/  EXIT ;  /* 0x000000000000794d */ /* 0x000fea0003800000 */
.L_x_17:
[----:B------:R-:W-:-:S08]  /*a620*/  ISETP.NE.AND P0, PT, R5, RZ, PT ;  /* 0x000000ff0500720c */ /* 0x000fd00003f05270 */
[----:B0-----:R-:W0:-:S00]  /*a630*/  USETMAXREG.DEALLOC.CTAPOOL 0x28 ;  /* 0x00000028000079c8 */ /* 0x001e0000080e0500 */
[----:B------:R-:W-:Y:S05]  /*a640*/  @P0 EXIT ;  /* 0x000000000000094d */ /* 0x000fea0003800000 */
[----:B0-----:R-:W-:Y:S01]  /*a650*/  LOP3.LUT P0, RZ, R8, 0xff, RZ, 0xc0, !PT ;  /* 0x000000ff08ff7812 */ /* 0x001fe2000780c0ff */
[----:B------:R-:W-:Y:S02]  /*a660*/  IMAD.MOV.U32 R0, RZ, RZ, 0x1 ;  /* 0x00000001ff007424 */ /* 0x000fe400078e00ff */
[----:B------:R-:W-:-:S10]  /*a670*/  IMAD.MOV.U32 R7, RZ, RZ, RZ ;  /* 0x000000ffff077224 */ /* 0x000fd400078e00ff */
[----:B------:R-:W-:Y:S05]  /*a680*/  @!P0 BRA `(.L_x_295) ;  /* 0x0000000c00788947 */ /* 0x000fea0003800000 */
[----:B------:R-:W0:Y:S01]  /*a690*/  S2UR UR9, SR_CgaCtaId ;  /* 0x00000000000979c3 */ /* 0x000e220000008800 */
[----:B------:R-:W-:Y:S01]  /*a6a0*/  ULDC UR5, c[0x0][0x658] ;  /* 0x0001960000057ab9 */ /* 0x000fe20000000800 */
[----:B------:R-:W-:Y:S01]  /*a6b0*/  UMOV UR10, 0xffffffff ;  /* 0xffffffff000a7882 */ /* 0x000fe20000000000 */
[----:B------:R-:W-:Y:S01]  /*a6c0*/  UMOV UR11, 0x1 ;  /* 0x00000001000b7882 */ /* 0x000fe20000000000 */
[----:B------:R-:W-:Y:S01]  /*a6d0*/  USHF.L.U32 UR10, UR10, UR5, URZ ;  /* 0x000000050a0a7299 */ /* 0x000fe2000800063f */
[----:B------:R-:W-:Y:S01]  /*a6e0*/  LOP3.LUT P0, RZ, R4, 0x1f, RZ, 0xc0, !PT ;  /* 0x0000001f04ff7812 */ /* 0x000fe2000780c0ff */
[----:B------:R-:W-:Y:S01]  /*a6f0*/  BSSY B0, `(.L_x_295) ;  /* 0x00000d7000007945 */ /* 0x000fe20003800000 */
[C---:B------:R-:W-:Y:S01]  /*a700*/  ISETP.NE.AND P2, PT, R3.reuse, RZ, PT ;  /* 0x000000ff0300720c */ /* 0x040fe20003f45270 */
[----:B------:R-:W-:Y:S01]  /*a710*/  ULOP3.LUT UR13, URZ, UR10, URZ, 0x33, !UPT ;  /* 0x0000000a3f0d7292 */ /* 0x000fe2000f8e333f */
[----:B------:R-:W-:Y:S01]  /*a720*/  ISETP.NE.OR P0, PT, R3, RZ, !P0 ;  /* 0x000000ff0300720c */ /* 0x000fe20004705670 */
[----:B------:R-:W-:Y:S01]  /*a730*/  IMAD.MOV.U32 R8, RZ, RZ, 0x1 ;  /* 0x00000001ff087424 */ /* 0x000fe200078e00ff */
[----:B------:R-:W-:Y:S01]  /*a740*/  LOP3.LUT R6, R16, 0x2, RZ, 0xfc, !PT ;  /* 0x0000000210067812 */ /* 0x000fe200078efcff */
[----:B------:R-:W-:Y:S01]  /*a750*/  IMAD.MOV.U32 R0, RZ, RZ, 0x1 ;  /* 0x00000001ff007424 */ /* 0x000fe200078e00ff */
[----:B------:R-:W-:Y:S01]  /*a760*/  ULDC UR4, c[0x0][0x600] ;  /* 0x0001800000047ab9 */ /* 0x000fe20000000800 */
[----:B------:R-:W-:Y:S01]  /*a770*/  IMAD.MOV.U32 R7, RZ, RZ, RZ ;  /* 0x000000ffff077224 */ /* 0x000fe200078e00ff */
[----:B------:R-:W-:Y:S01]  /*a780*/  UMOV UR18, 0x5 ;  /* 0x0000000500127882 */ /* 0x000fe20000000000 */
[----:B------:R-:W-:-:S02]  /*a790*/  UIADD3 UR26, UR40, 0x1, URZ ;  /* 0x00000001281a7890 */ /* 0x000fc4000fffe03f */
[----:B------:R-:W-:Y:S02]  /*a7a0*/  UIADD3 UR4, UR4, -0x1, URZ ;  /* 0xffffffff04047890 */ /* 0x000fe4000fffe03f */
[----:B------:R-:W-:Y:S01]  /*a7b0*/  USHF.L.U32 UR5, UR11, UR5, URZ ;  /* 0x000000050b057299 */ /* 0x000fe2000800063f */
[----:B------:R-:W-:Y:S01]  /*a7c0*/  ULDC.64 UR24, c[0x0][0x198] ;  /* 0x0000660000187ab9 */ /* 0x000fe20000000a00 */
[----:B0-----:R-:W-:Y:S02]  /*a7d0*/  ULOP3.LUT UR8, UR9, 0x1, URZ, 0xc0, !UPT ;  /* 0x0000000109087892 */ /* 0x001fe4000f8ec03f */
[----:B------:R-:W-:Y:S02]  /*a7e0*/  USHF.R.U32.HI UR27, URZ, 0x1, UR9 ;  /* 0x000000013f1b7899 */ /* 0x000fe40008011609 */
[----:B------:R-:W-:Y:S02]  /*a7f0*/  USHF.L.U32 UR6, UR9, 0x7, URZ ;  /* 0x0000000709067899 */ /* 0x000fe4000800063f */
[----:B------:R-:W-:-:S02]  /*a800*/  USHF.L.U32 UR7, UR9, 0xc, URZ ;  /* 0x0000000c09077899 */ /* 0x000fc4000800063f */
[----:B------:R-:W-:Y:S02]  /*a810*/  ULOP3.LUT UR9, UR9, 0xfffffffe, URZ, 0xc0, !UPT ;  /* 0xfffffffe09097892 */ /* 0x000fe4000f8ec03f */
[----:B------:R-:W-:Y:S02]  /*a820*/  UISETP.GT.U32.AND UP0, UPT, UR8, 0xffff, UPT ;  /* 0x0000ffff0800788c */ /* 0x000fe4000bf04070 */
[----:B------:R-:W-:Y:S02]  /*a830*/  USHF.L.U32 UR10, UR11, UR9, URZ ;  /* 0x000000090b0a7299 */ /* 0x000fe4000800063f */
[----:B------:R-:W-:Y:S02]  /*a840*/  ULOP3.LUT UR9, UR9, 0x1, URZ, 0xfc, !UPT ;  /* 0x0000000109097892 */ /* 0x000fe4000f8efc3f */
[----:B------:R-:W-:Y:S02]  /*a850*/  USEL UR8, UR8, 0xffff, !UP0 ;  /* 0x0000ffff08087887 */ /* 0x000fe4000c000000 */
[----:B------:R-:W-:-:S02]  /*a860*/  USHF.L.U32 UR9, UR11, UR9, URZ ;  /* 0x000000090b097299 */ /* 0x000fc4000800063f */
[----:B------:R-:W-:Y:S02]  /*a870*/  ULOP3.LUT UR8, UR8, 0xffff, URZ, 0xc0, !UPT ;  /* 0x0000ffff08087892 */ /* 0x000fe4000f8ec03f */
[----:B------:R-:W-:Y:S02]  /*a880*/  ULOP3.LUT UR6, UR6, 0x80, URZ, 0xc0, !UPT ;  /* 0x0000008006067892 */ /* 0x000fe4000f8ec03f */
[----:B------:R-:W-:Y:S02]  /*a890*/  ULOP3.LUT UR7, UR7, 0x1000, URZ, 0xc0, !UPT ;  /* 0x0000100007077892 */ /* 0x000fe4000f8ec03f */
[----:B------:R-:W-:Y:S02]  /*a8a0*/  ULOP3.LUT UR19, UR10, UR9, URZ, 0xfc, !UPT ;  /* 0x000000090a137292 */ /* 0x000fe4000f8efc3f */
[----:B------:R-:W-:-:S12]  /*a8b0*/  USHF.L.U32 UR18, UR18, UR8, URZ ;  /* 0x0000000812127299 */ /* 0x000fd8000800063f */
.L_x_307:
[----:B------:R-:W-:-:S03]  /*a8c0*/  UMOV UR8, 0xffffffff ;  /* 0xffffffff00087882 */ /* 0x000fc60000000000 */
[----:B------:R-:W-:Y:S05]  /*a8d0*/  BRA.DIV UR8, `(.L_x_296) ;  /* 0x00000012081c7947 */ /* 0x000fea000b800000 */
[----:B------:R-:W-:-:S13]  /*a8e0*/  ELECT P6, URZ, PT ;  /* 0x00000000003f782f */ /* 0x000fda00038c0000 */
.L_x_321:
[----:B------:R-:W0:Y:S01]  /*a8f0*/  LDC R3, c[0x0][0x28c] ;  /* 0x0000a300ff037b82 */ /* 0x000e220000000800 */
[----:B------:R-:W-:Y:S01]  /*a900*/  BSSY B1, `(.L_x_297) ;  /* 0x000003d000017945 */ /* 0x000fe20003800000 */
[----:B0-----:R-:W-:-:S13]  /*a910*/  ISETP.LT.OR P6, PT, R3, 0x1, !P6 ;  /* 0x000000010300780c */ /* 0x001fda00077c1670 */
[----:B------:R-:W-:Y:S05]  /*a920*/  @P6 BRA `(.L_x_298) ;  /* 0x0000000000e86947 */ /* 0x000fea0003800000 */
[----:B------:R-:W-:Y:S01]  /*a930*/  LEA R19, R19, UR27, 0x1 ;  /* 0x0000001b13137c11 */ /* 0x000fe2000f8e08ff */
[----:B------:R-:W-:Y:S01]  /*a940*/  IMAD.MOV.U32 R11, RZ, RZ, RZ ;  /* 0x000000ffff0b7224 */ /* 0x000fe200078e00ff */
[----:B------:R-:W-:Y:S01]  /*a950*/  LEA R22, R22, UR6, 0x8 ;  /* 0x0000000616167c11 */ /* 0x000fe2000f8e40ff */
[----:B------:R-:W-:Y:S02]  /*a960*/  IMAD.U32 R13, RZ, RZ, UR26 ;  /* 0x0000001aff0d7e24 */ /* 0x000fe4000f8e00ff */
[----:B------:R-:W-:Y:S02]  /*a970*/  IMAD.MOV.U32 R3, RZ, RZ, R0 ;  /* 0x000000ffff037224 */ /* 0x000fe400078e0000 */
[----:B------:R-:W-:Y:S02]  /*a980*/  IMAD.MOV.U32 R4, RZ, RZ, R7 ;  /* 0x000000ffff047224 */ /* 0x000fe400078e0007 */
[----:B------:R-:W-:-:S07]  /*a990*/  IMAD.SHL.U32 R19, R19, 0x20, RZ ;  /* 0x0000002013137824 */ /* 0x000fce00078e00ff */
.L_x_302:
[----:B------:R-:W0:Y:S01]  /*a9a0*/  S2R R10, SR_CgaCtaId ;  /* 0x00000000000a7919 */ /* 0x000e220000008800 */
[----:B------:R-:W-:Y:S01]  /*a9b0*/  MOV R5, 0x400 ;  /* 0x0000040000057802 */ /* 0x000fe20000000f00 */
[----:B------:R-:W1:Y:S03]  /*a9c0*/  @!P2 LDC R9, c[0x0][0x500] ;  /* 0x00014000ff09ab82 */ /* 0x000e660000000800 */
[----:B0-----:R-:W-:Y:S02]  /*a9d0*/  LEA R12, R10, R5, 0x18 ;  /* 0x000000050a0c7211 */ /* 0x001fe400078ec0ff */
[----:B------:R-:W-:-:S03]  /*a9e0*/  SHF.L.U32 R5, R3, 0x1f, RZ ;  /* 0x0000001f03057819 */ /* 0x000fc600000006ff */
[----:B------:R-:W-:-:S04]  /*a9f0*/  IMAD R10, R4, 0x8, R12 ;  /* 0x00000008040a7824 */ /* 0x000fc800078e020c */
[----:B------:R-:W0:Y:S02]  /*aa00*/  SYNCS.PHASECHK.TRANS64.TRYWAIT P1, [R10+URZ+0x28], R5 ;  /* 0x000028050a0075a7 */ /* 0x000e24000802017f */
[----:B01----:R-:W-:Y:S05]  /*aa10*/  @!P1 BRA `(.L_x_299) ;  /* 0x0000000c00ec9947 */ /* 0x003fea0003800000 */
.L_x_322:
[----:B0-----:R-:W-:Y:S01]  /*aa20*/  PRMT R5, R6, 0x9910, RZ ;  /* 0x0000991006057816 */ /* 0x001fe200000000ff */
[----:B------:R0:W-:Y:S03]  /*aa30*/  @!P2 SYNCS.ARRIVE.TRANS64 RZ, [R10+URZ], R9 ;  /* 0x000000090affa9a7 */ /* 0x0001e6000800003f */
[----:B------:R-:W-:-:S13]  /*aa40*/  ISETP.NE.AND P1, PT, R5, 0x2, PT ;  /* 0x000000020500780c */ /* 0x000fda0003f25270 */
[----:B0-----:R-:W-:Y:S05]  /*aa50*/  @P1 BRA `(.L_x_300) ;  /* 0x0000000000041947 */ /* 0x001fea0003800000 */
[----:B------:R-:W-:Y:S01]  /*aa60*/  BPT.TRAP 0x1 ;  /* 0x000000040000795c */ /* 0x000fe20000300000 */
.L_x_300:
[----:B------:R-:W-:Y:S05]  /*aa70*/  @P0 BRA `(.L_x_301) ;  /* 0x0000000000040947 */ /* 0x000fea0003800000 */
[----:B------:R-:W-:Y:S01]  /*aa80*/  BPT.TRAP 0x1 ;  /* 0x000000040000795c */ /* 0x000fe20000300000 */
.L_x_301:
[----:B------:R-:W-:Y:S01]  /*aa90*/  LEA R5, R4, UR27, 0x1 ;  /* 0x0000001b04057c11 */ /* 0x000fe2000f8e08ff */
[----:B------:R-:W-:Y:S01]  /*aaa0*/  VIADD R13, R13, 0xffffffff ;  /* 0xffffffff0d0d7836 */ /* 0x000fe20000000000 */
[----:B------:R-:W-:Y:S01]  /*aab0*/  R2UR UR22, R19 ;  /* 0x00000000131672ca */ /* 0x000fe200000e0000 */
[----:B------:R-:W-:Y:S01]  /*aac0*/  UIADD3 UR14, UP0, UR24, 0xf0, URZ ;  /* 0x000000f0180e7890 */ /* 0x000fe2000ff1e03f */
[----:B------:R-:W-:Y:S01]  /*aad0*/  R2UR UR9, R10 ;  /* 0x000000000a0972ca */ /* 0x000fe200000e0000 */
[----:B------:R-:W-:Y:S01]  /*aae0*/  IMAD.SHL.U32 R5, R5, 0x400, RZ ;  /* 0x0000040005057824 */ /* 0x000fe200078e00ff */
[----:B------:R-:W-:Y:S01]  /*aaf0*/  R2UR UR10, R11 ;  /* 0x000000000b0a72ca */ /* 0x000fe200000e0000 */
[----:B------:R-:W-:Y:S01]  /*ab00*/  UIADD3 UR30, UP1, UR24, 0x1f0, URZ ;  /* 0x000001f0181e7890 */ /* 0x000fe2000ff3e03f */
[----:B------:R-:W-:Y:S01]  /*ab10*/  R2UR UR12, R2 ;  /* 0x00000000020c72ca */ /* 0x000fe200000e0000 */
[--C-:B------:R-:W-:Y:S01]  /*ab20*/  IMAD R9, R5, 0x4, R12.reuse ;  /* 0x0000000405097824 */ /* 0x100fe200078e020c */
[----:B------:R-:W-:Y:S01]  /*ab30*/  LEA R5, R4, UR7, 0xd ;  /* 0x0000000704057c11 */ /* 0x000fe2000f8e68ff */
[----:B------:R-:W-:Y:S01]  /*ab40*/  UIADD3.X UR15, URZ, UR25, URZ, UP0, !UPT ;  /* 0x000000193f0f7290 */ /* 0x000fe200087fe43f */
[----:B------:R-:W-:Y:S01]  /*ab50*/  R2UR UR23, R22 ;  /* 0x00000000161772ca */ /* 0x000fe200000e0000 */
[----:B------:R-:W-:Y:S01]  /*ab60*/  UPRMT UR20, URZ, 0x5410, UR18 ;  /* 0x000054103f147896 */ /* 0x000fe20008000012 */
[----:B------:R-:W-:Y:S01]  /*ab70*/  R2UR UR8, R9 ;  /* 0x00000000090872ca */ /* 0x000fe200000e0000 */
[----:B------:R-:W-:Y:S01]  /*ab80*/  IMAD R5, R5, 0x4, R12 ;  /* 0x0000000405057824 */ /* 0x000fe200078e020c */
[----:B------:R-:W-:Y:S01]  /*ab90*/  ISETP.GT.AND P3, PT, R13, 0x1, PT ;  /* 0x000000010d00780c */ /* 0x000fe20003f64270 */
[----:B------:R-:W-:Y:S01]  /*aba0*/  VIADD R4, R4, 0x1 ;  /* 0x0000000104047836 */ /* 0x000fe20000000000 */
[----:B------:R-:W-:Y:S01]  /*abb0*/  UPRMT UR28, URZ, 0x5410, UR19 ;  /* 0x000054103f1c7896 */ /* 0x000fe20008000013 */
[----:B------:R-:W-:Y:S01]  /*abc0*/  VIADD R11, R11, 0x20 ;  /* 0x000000200b0b7836 */ /* 0x000fe20000000000 */
[----:B------:R-:W-:Y:S01]  /*abd0*/  R2UR UR11, R5 ;  /* 0x00000000050b72ca */ /* 0x000fe200000e0000 */
[----:B------:R-:W-:Y:S01]  /*abe0*/  UIADD3.X UR31, URZ, UR25, URZ, UP1, !UPT ;  /* 0x000000193f1f7290 */ /* 0x000fe20008ffe43f */
[----:B------:R-:W-:Y:S01]  /*abf0*/  ISETP.NE.AND P1, PT, R4, 0x5, PT ;  /* 0x000000050400780c */ /* 0x000fe20003f25270 */
[----:B------:R-:W-:Y:S01]  /*ac00*/  UMOV UR16, 0x0 ;  /* 0x0000000000107882 */ /* 0x000fe20000000000 */
[----:B------:R-:W-:-:S02]  /*ac10*/  UMOV UR17, 0x10000000 ;  /* 0x1000000000117882 */ /* 0x000fc40000000000 */
[----:B------:R-:W-:Y:S01]  /*ac20*/  SEL R10, RZ, 0x1, P1 ;  /* 0x00000001ff0a7807 */ /* 0x000fe20000800000 */
[----:B------:R-:W-:Y:S01]  /*ac30*/  UIADD3 UR8, UR8, 0x180, URZ ;  /* 0x0000018008087890 */ /* 0x000fe2000fffe03f */
[----:B------:R-:W-:Y:S02]  /*ac40*/  SEL R4, R4, RZ, P1 ;  /* 0x000000ff04047207 */ /* 0x000fe40000800000 */
[----:B------:R-:W-:-:S03]  /*ac50*/  LOP3.LUT R3, R3, R10, RZ, 0x3c, !PT ;  /* 0x0000000a03037212 */ /* 0x000fc600078e3cff */
[----:B------:R-:W-:-:S03]  /*ac60*/  UIADD3 UR21, UR11, 0xa180, URZ ;  /* 0x0000a1800b157890 */ /* 0x000fc6000fffe03f */
[----:B------:R-:W-:Y:S02]  /*ac70*/  UMOV UR11, UR22 ;  /* 0x00000016000b7c82 */ /* 0x000fe40008000000 */
[----:B------:R0:W-:Y:S02]  /*ac80*/  UTMALDG.3D.MULTICAST [UR8], [UR14], UR20, desc[UR16] ;  /* 0x000010080e0073b4 */ /* 0x0001e40008011814 */
[----:B0-----:R-:W-:Y:S01]  /*ac90*/  UMOV UR8, UR21 ;  /* 0x0000001500087c82 */ /* 0x001fe20008000000 */
[----:B------:R-:W-:Y:S02]  /*aca0*/  UMOV UR11, UR23 ;  /* 0x00000017000b7c82 */ /* 0x000fe40008000000 */
[----:B------:R0:W-:Y:S02]  /*acb0*/  UTMALDG.3D.MULTICAST [UR8], [UR30], UR28, desc[UR16] ;  /* 0x000010081e0073b4 */ /* 0x0001e4000801181c */
[----:B0-----:R-:W-:Y:S05]  /*acc0*/  @P3 BRA `(.L_x_302) ;  /* 0xfffffffc00343947 */ /* 0x001fea000383ffff */
.L_x_298:
[----:B------:R-:W-:Y:S05]  /*acd0*/  BSYNC B1 ;  /* 0x0000000000017941 */ /* 0x000fea0003800000 */
.L_x_297:
[----:B------:R-:W2:Y:S01]  /*ace0*/  LDL.64 R14, [R1] ;  /* 0x00000000010e7983 */ /* 0x000ea20000100a00 */
[----:B------:R-:W-:Y:S01]  /*acf0*/  LOP3.LUT P4, RZ, R8, 0xff, RZ, 0xc0, !PT ;  /* 0x000000ff08ff7812 */ /* 0x000fe2000788c0ff */
[----:B------:R-:W-:Y:S01]  /*ad00*/  VIADD R4, R7, UR40 ;  /* 0x0000002807047c36 */ /* 0x000fe20008000000 */
[----:B------:R-:W-:Y:S01]  /*ad10*/  ULDC.64 UR8, c[0x0][0x650] ;  /* 0x0001940000087ab9 */ /* 0x000fe20000000a00 */
[----:B------:R-:W-:Y:S01]  /*ad20*/  IMAD.U32 R7, RZ, RZ, UR40 ;  /* 0x00000028ff077e24 */ /* 0x000fe2000f8e00ff */
[----:B------:R-:W-:Y:S01]  /*ad30*/  UISETP.GE.U32.AND UP0, UPT, UR40, 0x5, UPT ;  /* 0x000000052800788c */ /* 0x000fe2000bf06070 */
[----:B------:R-:W-:Y:S01]  /*ad40*/  BSSY B1, `(.L_x_303) ;  /* 0x000006f000017945 */ /* 0x000fe20003800000 */
[----:B------:R-:W-:Y:S01]  /*ad50*/  ISETP.GT.U32.AND P1, PT, R4, 0x4, PT ;  /* 0x000000040400780c */ /* 0x000fe20003f24070 */
[----:B------:R-:W-:Y:S01]  /*ad60*/  IMAD.MOV.U32 R19, RZ, RZ, -0x1 ;  /* 0xffffffffff137424 */ /* 0x000fe200078e00ff */
[----:B------:R-:W-:Y:S01]  /*ad70*/  PRMT R8, RZ, 0x7610, R8 ;  /* 0x00007610ff087816 */ /* 0x000fe20000000008 */
[----:B------:R-:W-:Y:S01]  /*ad80*/  IMAD.MOV.U32 R22, RZ, RZ, -0x1 ;  /* 0xffffffffff167424 */ /* 0x000fe200078e00ff */
[----:B------:R-:W-:-:S02]  /*ad90*/  ISETP.LT.U32.AND P1, PT, R7, 0x5, P1 ;  /* 0x000000050700780c */ /* 0x000fc40000f21070 */
[----:B------:R-:W-:Y:S01]  /*ada0*/  PLOP3.LUT P3, PT, PT, PT, UP0, 0x80, 0x0 ;  /* 0x000000000000781c */ /* 0x000fe20003f6f008 */
[----:B------:R-:W0:Y:S01]  /*adb0*/  @P4 S2R R3, SR_CgaCtaId ;  /* 0x0000000000034919 */ /* 0x000e220000008800 */
[----:B------:R-:W-:-:S04]  /*adc0*/  @P4 MOV R2, 0x400 ;  /* 0x0000040000024802 */ /* 0x000fc80000000f00 */
[----:B0-----:R-:W-:Y:S01]  /*add0*/  @P4 LEA R5, R3, R2, 0x18 ;  /* 0x0000000203054211 */ /* 0x001fe200078ec0ff */
[----:B------:R-:W-:-:S03]  /*ade0*/  IMAD.WIDE.U32 R2, R4, -0x33333333, RZ ;  /* 0xcccccccd04027825 */ /* 0x000fc600078e00ff */
[----:B------:R0:W-:Y:S01]  /*adf0*/  @P4 SYNCS.ARRIVE.TRANS64.A1T0 RZ, [R5+URZ+0x88], RZ ;  /* 0x000088ff05ff49a7 */ /* 0x0001e2000810003f */
[----:B------:R-:W-:Y:S01]  /*ae00*/  IMAD.MOV.U32 R2, RZ, RZ, -0x1 ;  /* 0xffffffffff027424 */ /* 0x000fe200078e00ff */
[----:B0-----:R-:W-:Y:S02]  /*ae10*/  SHF.R.U32.HI R5, RZ, 0x2, R3 ;  /* 0x00000002ff057819 */ /* 0x001fe40000011603 */
[----:B------:R-:W-:-:S03]  /*ae20*/  SEL R3, RZ, 0x1, !P1 ;  /* 0x00000001ff037807 */ /* 0x000fc60004800000 */
[----:B------:R-:W-:Y:S01]  /*ae30*/  IMAD R7, R5, -0x5, R4 ;  /* 0xfffffffb05077824 */ /* 0x000fe200078e0204 */
[----:B------:R-:W-:Y:S02]  /*ae40*/  LOP3.LUT R0, R0, R3, RZ, 0x3c, !PT ;  /* 0x0000000300007212 */ /* 0x000fe400078e3cff */
[----:B------:R-:W-:Y:S02]  /*ae50*/  PRMT R3, RZ, 0x7610, R3 ;  /* 0x00007610ff037816 */ /* 0x000fe40000000003 */
[----:B------:R-:W-:Y:S02]  /*ae60*/  @P3 LOP3.LUT R0, R0, 0x1, R5, 0x78, !PT ;  /* 0x0000000100003812 */ /* 0x000fe400078e7805 */
[----:B--2---:R-:W-:-:S04]  /*ae70*/  IADD3 R18, P4, R18, R14, RZ ;  /* 0x0000000e12127210 */ /* 0x004fc80007f9e0ff */
[----:B------:R-:W-:Y:S01]  /*ae80*/  ISETP.GE.U32.AND P1, PT, R18, UR8, PT ;  /* 0x0000000812007c0c */ /* 0x000fe2000bf26070 */
[----:B------:R-:W-:-:S05]  /*ae90*/  IMAD.X R17, R17, 0x1, R23, P4 ;  /* 0x0000000111117824 */ /* 0x000fca00020e0617 */
[----:B------:R-:W-:-:S13]  /*aea0*/  ISETP.GE.U32.AND.EX P1, PT, R17, UR9, PT, P1 ;  /* 0x0000000911007c0c */ /* 0x000fda000bf26110 */
[----:B------:R-:W-:Y:S05]  /*aeb0*/  @P1 BRA `(.L_x_304) ;  /* 0x00000004005c1947 */ /* 0x000fea0003800000 */
[----:B------:R-:W0:Y:S01]  /*aec0*/  S2R R11, SR_CTAID.X ;  /* 0x00000000000b7919 */ /* 0x000e220000002500 */
[----:B------:R-:W-:Y:S01]  /*aed0*/  ULDC.64 UR8, c[0x0][0x628] ;  /* 0x00018a0000087ab9 */ /* 0x000fe20000000a00 */
[----:B------:R-:W1:Y:S01]  /*aee0*/  LDC R12, c[0x0][0x144] ;  /* 0x00005100ff0c7b82 */ /* 0x000e620000000800 */
[----:B------:R-:W-:Y:S01]  /*aef0*/  ISETP.NE.U32.AND P1, PT, RZ, UR8, PT ;  /* 0x00000008ff007c0c */ /* 0x000fe2000bf25070 */
[----:B------:R-:W2:Y:S01]  /*af00*/  S2R R9, SR_CTAID.Y ;  /* 0x0000000000097919 */ /* 0x000ea20000002600 */
[----:B------:R-:W-:Y:S01]  /*af10*/  ULDC UR10, c[0x0][0x150] ;  /* 0x00005400000a7ab9 */ /* 0x000fe20000000800 */
[----:B------:R-:W-:Y:S01]  /*af20*/  ULDC UR11, c[0x0][0x630] ;  /* 0x00018c00000b7ab9 */ /* 0x000fe20000000800 */
[----:B------:R-:W-:Y:S01]  /*af30*/  ISETP.NE.AND.EX P1, PT, RZ, UR9, PT, P1 ;  /* 0x00000009ff007c0c */ /* 0x000fe2000bf25310 */
[----:B------:R-:W-:Y:S01]  /*af40*/  IMAD.MOV.U32 R2, RZ, RZ, R18 ;  /* 0x000000ffff027224 */ /* 0x000fe200078e0012 */
[----:B0-----:R-:W-:-:S05]  /*af50*/  I2FP.F32.U32 R3, R11 ;  /* 0x0000000b00037245 */ /* 0x001fca0000201000 */
[----:B------:R-:W-:Y:S01]  /*af60*/  FMUL R14, R3, UR10 ;  /* 0x0000000a030e7c20 */ /* 0x000fe20008400000 */
[----:B------:R-:W-:-:S05]  /*af70*/  IMAD.MOV.U32 R3, RZ, RZ, R17 ;  /* 0x000000ffff037224 */ /* 0x000fca00078e0011 */
[----:B--2---:R-:W-:Y:S05]  /*af80*/  @!P1 BRA `(.L_x_305) ;  /* 0x0000000000289947 */ /* 0x004fea0003800000 */
[----:B------:R-:W-:Y:S02]  /*af90*/  ULDC UR10, c[0x0][0x634] ;  /* 0x00018d00000a7ab9 */ /* 0x000fe40000000800 */
[----:B------:R-:W-:-:S05]  /*afa0*/  IADD3 R3, P1, R18, UR10, RZ ;  /* 0x0000000a12037c10 */ /* 0x000fca000ff3e0ff */
[----:B------:R-:W-:-:S04]  /*afb0*/  IMAD.X R13, RZ, RZ, R17, P1 ;  /* 0x000000ffff0d7224 */ /* 0x000fc800008e0611 */
[----:B------:R-:W-:-:S04]  /*afc0*/  IMAD.WIDE.U32 R4, R13, UR8, RZ ;  /* 0x000000080d047c25 */ /* 0x000fc8000f8e00ff */
[----:B------:R-:W-:-:S04]  /*afd0*/  IMAD.WIDE.U32 R4, P1, R3, UR9, R4 ;  /* 0x0000000903047c25 */ /* 0x000fc8000f820004 */
[----:B------:R-:W-:-:S04]  /*afe0*/  IMAD.WIDE.U32 R2, R3, UR8, RZ ;  /* 0x0000000803027c25 */ /* 0x000fc8000f8e00ff */
[----:B------:R-:W-:Y:S01]  /*aff0*/  IMAD.MOV.U32 R2, RZ, RZ, R5 ;  /* 0x000000ffff027224 */ /* 0x000fe200078e0005 */
[----:B------:R-:W-:Y:S01]  /*b000*/  IADD3 RZ, P3, R3, R4, RZ ;  /* 0x0000000403ff7210 */ /* 0x000fe20007f7e0ff */
[----:B------:R-:W-:-:S04]  /*b010*/  IMAD.X R3, RZ, RZ, RZ, P1 ;  /* 0x000000ffff037224 */ /* 0x000fc800008e06ff */
[----:B------:R-:W-:-:S08]  /*b020*/  IMAD.WIDE.U32.X R2, R13, UR9, R2, P3 ;  /* 0x000000090d027c25 */ /* 0x000fd000098e0402 */
.L_x_305:
[--C-:B------:R-:W-:Y:S01]  /*b030*/  SHF.R.U64 R10, R2, UR11, R3.reuse ;  /* 0x0000000b020a7c19 */ /* 0x100fe20008001203 */
[----:B------:R-:W0:Y:S01]  /*b040*/  F2I.U32.TRUNC.NTZ R14, R14 ;  /* 0x0000000e000e7305 */ /* 0x000e22000020f000 */
[----:B------:R-:W-:Y:S01]  /*b050*/  SHF.R.U32.HI R2, RZ, UR11, R3 ;  /* 0x0000000bff027c19 */ /* 0x000fe20008011603 */
[----:B------:R-:W-:Y:S01]  /*b060*/  ULDC.64 UR8, c[0x0][0x620] ;  /* 0x0001880000087ab9 */ /* 0x000fe20000000a00 */
[----:B------:R-:W-:Y:S01]  /*b070*/  IADD3 R5, P1, RZ, -R10, RZ ;  /* 0x8000000aff057210 */ /* 0x000fe20007f3e0ff */
[----:B------:R-:W-:Y:S01]  /*b080*/  IMAD.MOV.U32 R3, RZ, RZ, R17 ;  /* 0x000000ffff037224 */ /* 0x000fe200078e0011 */
[----:B------:R-:W-:-:S03]  /*b090*/  ULDC.64 UR10, c[0x0][0x640] ;  /* 0x00019000000a7ab9 */ /* 0x000fc60000000a00 */
[----:B------:R-:W-:Y:S01]  /*b0a0*/  IMAD.X R2, RZ, RZ, ~R2, P1 ;  /* 0x000000ffff027224 */ /* 0x000fe200008e0e02 */
[----:B------:R-:W-:-:S03]  /*b0b0*/  ISETP.NE.U32.AND P1, PT, RZ, UR10, PT ;  /* 0x0000000aff007c0c */ /* 0x000fc6000bf25070 */
[----:B------:R-:W-:Y:S01]  /*b0c0*/  IMAD R4, R2, UR8, RZ ;  /* 0x0000000802047c24 */ /* 0x000fe2000f8e02ff */
[----:B------:R-:W-:Y:S01]  /*b0d0*/  ISETP.NE.AND.EX P1, PT, RZ, UR11, PT, P1 ;  /* 0x0000000bff007c0c */ /* 0x000fe2000bf25310 */
[----:B------:R-:W-:-:S04]  /*b0e0*/  IMAD.MOV.U32 R2, RZ, RZ, R18 ;  /* 0x000000ffff027224 */ /* 0x000fc800078e0012 */
[----:B------:R-:W-:Y:S01]  /*b0f0*/  IMAD.WIDE.U32 R2, R5, UR8, R2 ;  /* 0x0000000805027c25 */ /* 0x000fe2000f8e0002 */
[----:B------:R-:W-:-:S03]  /*b100*/  ULDC UR8, c[0x0][0x618] ;  /* 0x0001860000087ab9 */ /* 0x000fc60000000800 */
[----:B------:R-:W-:Y:S01]  /*b110*/  IMAD R5, R5, UR9, R4 ;  /* 0x0000000905057c24 */ /* 0x000fe2000f8e0204 */
[----:B------:R-:W-:Y:S01]  /*b120*/  ULDC UR9, c[0x0][0x154] ;  /* 0x0000550000097ab9 */ /* 0x000fe20000000800 */
[----:B0-----:R-:W-:Y:S02]  /*b130*/  IMAD.MOV R4, RZ, RZ, -R14 ;  /* 0x000000ffff047224 */ /* 0x001fe400078e0a0e */
[----:B------:R-:W0:Y:S01]  /*b140*/  LDC R14, c[0x0][0x148] ;  /* 0x00005200ff0e7b82 */ /* 0x000e220000000800 */
[----:B------:R-:W-:Y:S02]  /*b150*/  IMAD.IADD R3, R3, 0x1, R5 ;  /* 0x0000000103037824 */ /* 0x000fe400078e0205 */
[----:B-1----:R-:W-:Y:S01]  /*b160*/  IMAD R11, R12, R4, R11 ;  /* 0x000000040c0b7224 */ /* 0x002fe200078e020b */
[----:B------:R-:W-:Y:S02]  /*b170*/  I2FP.F32.U32 R4, R9 ;  /* 0x0000000900047245 */ /* 0x000fe40000201000 */
[----:B------:R-:W-:-:S02]  /*b180*/  SHF.R.U64 R12, R2, UR8, R3 ;  /* 0x00000008020c7c19 */ /* 0x000fc40008001203 */
[----:B------:R-:W-:Y:S01]  /*b190*/  SHF.R.U32.HI R3, RZ, UR8, R3 ;  /* 0x00000008ff037c19 */ /* 0x000fe20008011603 */
[----:B------:R-:W-:Y:S01]  /*b1a0*/  FMUL R4, R4, UR9 ;  /* 0x0000000904047c20 */ /* 0x000fe20008400000 */
[----:B------:R-:W-:Y:S02]  /*b1b0*/  ULDC UR8, c[0x0][0x608] ;  /* 0x0001820000087ab9 */ /* 0x000fe40000000800 */
[--C-:B------:R-:W-:Y:S01]  /*b1c0*/  SHF.R.U64 R15, R12, UR8, R3.reuse ;  /* 0x000000080c0f7c19 */ /* 0x100fe20008001203 */
[----:B------:R1:W2:Y:S01]  /*b1d0*/  F2I.U32.TRUNC.NTZ R20, R4 ;  /* 0x0000000400147305 */ /* 0x0002a2000020f000 */
[----:B------:R-:W-:Y:S01]  /*b1e0*/  SHF.R.U32.HI R2, RZ, UR8, R3 ;  /* 0x00000008ff027c19 */ /* 0x000fe20008011603 */
[----:B------:R-:W-:-:S03]  /*b1f0*/  ULDC UR8, c[0x0][0x658] ;  /* 0x0001960000087ab9 */ /* 0x000fc60000000800 */
[--C-:B------:R-:W-:Y:S02]  /*b200*/  SHF.R.U64 R13, R15, UR8, R2.reuse ;  /* 0x000000080f0d7c19 */ /* 0x100fe40008001202 */
[----:B------:R-:W-:-:S03]  /*b210*/  SHF.R.U32.HI R19, RZ, UR8, R2 ;  /* 0x00000008ff137c19 */ /* 0x000fc60008011602 */
[----:B------:R-:W-:Y:S02]  /*b220*/  IMAD.MOV.U32 R2, RZ, RZ, R13 ;  /* 0x000000ffff027224 */ /* 0x000fe400078e000d */
[----:B------:R-:W-:Y:S01]  /*b230*/  IMAD.MOV.U32 R3, RZ, RZ, R19 ;  /* 0x000000ffff037224 */ /* 0x000fe200078e0013 */
[----:B-1----:R-:W-:Y:S06]  /*b240*/  @!P1 BRA `(.L_x_306) ;  /* 0x0000000000289947 */ /* 0x002fec0003800000 */
        /* <DEDUP_REMOVED lines=10> */
.L_x_306:
[----:B------:R-:W1:Y:S01]  /*b2f0*/  LDC R4, c[0x0][0x65c] ;  /* 0x00019700ff047b82 */ /* 0x000e620000000800 */
[----:B------:R-:W-:Y:S01]  /*b300*/  ULDC UR8, c[0x0][0x648] ;  /* 0x0001920000087ab9 */ /* 0x000fe20000000800 */
[----:B------:R-:W-:Y:S01]  /*b310*/  LOP3.LUT R15, R15, UR13, RZ, 0xc0, !PT ;  /* 0x0000000d0f0f7c12 */ /* 0x000fe2000f8ec0ff */
[----:B--2---:R-:W-:Y:S01]  /*b320*/  IMAD.MOV R20, RZ, RZ, -R20 ;  /* 0x000000ffff147224 */ /* 0x004fe200078e0a14 */
[----:B------:R-:W-:Y:S01]  /*b330*/  SHF.R.U64 R2, R2, UR8, R3 ;  /* 0x0000000802027c19 */ /* 0x000fe20008001203 */
[----:B------:R-:W-:Y:S01]  /*b340*/  ULDC UR8, c[0x0][0x638] ;  /* 0x00018e0000087ab9 */ /* 0x000fe20000000800 */
[----:B------:R-:W-:Y:S01]  /*b350*/  LOP3.LUT R12, R12, UR4, RZ, 0xc0, !PT ;  /* 0x000000040c0c7c12 */ /* 0x000fe2000f8ec0ff */
[----:B------:R-:W-:Y:S01]  /*b360*/  ULDC UR9, c[0x0][0x610] ;  /* 0x0001840000097ab9 */ /* 0x000fe20000000800 */
[----:B------:R-:W-:Y:S01]  /*b370*/  IMAD.MOV.U32 R3, RZ, RZ, 0x1 ;  /* 0x00000001ff037424 */ /* 0x000fe200078e00ff */
[----:B-1----:R-:W-:Y:S01]  /*b380*/  ISETP.NE.AND P1, PT, R4, 0x1, PT ;  /* 0x000000010400780c */ /* 0x002fe20003f25270 */
[----:B------:R-:W-:-:S02]  /*b390*/  IMAD.MOV R4, RZ, RZ, -R2 ;  /* 0x000000ffff047224 */ /* 0x000fc400078e0a02 */
[----:B------:R-:W-:Y:S02]  /*b3a0*/  IMAD R2, R2, UR5, R15 ;  /* 0x0000000502027c24 */ /* 0x000fe4000f8e020f */
[----:B------:R-:W-:Y:S01]  /*b3b0*/  IMAD R13, R4, UR8, R13 ;  /* 0x00000008040d7c24 */ /* 0x000fe2000f8e020d */
[----:B------:R-:W-:-:S07]  /*b3c0*/  ULDC UR8, c[0x0][0x600] ;  /* 0x0001800000087ab9 */ /* 0x000fce0000000800 */
[----:B0-----:R-:W-:-:S04]  /*b3d0*/  @P1 IMAD R11, R14, R20, R9 ;  /* 0x000000140e0b1224 */ /* 0x001fc800078e0209 */
[----:B------:R-:W-:Y:S02]  /*b3e0*/  IMAD R11, R2, UR9, R11 ;  /* 0x00000009020b7c24 */ /* 0x000fe4000f8e020b */
[----:B------:R-:W-:-:S05]  /*b3f0*/  IMAD R2, R13, UR8, R12 ;  /* 0x000000080d027c24 */ /* 0x000fca000f8e020c */
[----:B------:R-:W-:Y:S02]  /*b400*/  SEL R22, R2, R11, !P1 ;  /* 0x0000000b02167207 */ /* 0x000fe40004800000 */
[----:B------:R-:W-:Y:S01]  /*b410*/  SEL R19, R11, R2, !P1 ;  /* 0x000000020b137207 */ /* 0x000fe20004800000 */
[----:B------:R-:W-:-:S07]  /*b420*/  IMAD.MOV.U32 R2, RZ, RZ, R10 ;  /* 0x000000ffff027224 */ /* 0x000fce00078e000a */
.L_x_304:
[----:B------:R-:W-:Y:S05]  /*b430*/  BSYNC B1 ;  /* 0x0000000000017941 */ /* 0x000fea0003800000 */
.L_x_303:
[----:B------:R-:W-:-:S13]  /*b440*/  LOP3.LUT P1, RZ, R3, 0xff, RZ, 0xc0, !PT ;  /* 0x000000ff03ff7812 */ /* 0x000fda000782c0ff */
[----:B------:R-:W-:Y:S05]  /*b450*/  @P1 BRA `(.L_x_307) ;  /* 0xfffffff400181947 */ /* 0x000fea000383ffff */
[----:B------:R-:W-:Y:S05]  /*b460*/  BSYNC B0 ;  /* 0x0000000000007941 */ /* 0x000fea0003800000 */
.L_x_295:
[----:B------:R-:W-:-:S03]  /*b470*/  UMOV UR8, 0xffffffff ;  /* 0xffffffff00087882 */ /* 0x000fc60000000000 */
[----:B------:R-:W-:Y:S05]  /*b480*/  BRA.DIV UR8, `(.L_x_308) ;  /* 0x0000000608647947 */ /* 0x000fea000b800000 */
[----:B------:R-:W-:-:S13]  /*b490*/  ELECT P6, URZ, PT ;  /* 0x00000000003f782f */ /* 0x000fda00038c0000 */
.L_x_325:
[----:B------:R-:W-:Y:S04]  /*b4a0*/  BSSY B0, `(.L_x_309) ;  /* 0x0000034000007945 */ /* 0x000fe80003800000 */
[----:B------:R-:W-:Y:S05]  /*b4b0*/  @!P6 BRA `(.L_x_310) ;  /* 0x0000000000c8e947 */ /* 0x000fea0003800000 */
[----:B------:R-:W-:-:S04]  /*b4c0*/  LOP3.LUT R16, R16, 0x2, RZ, 0xfc, !PT ;  /* 0x0000000210107812 */ /* 0x000fc800078efcff */
[----:B------:R-:W-:-:S13]  /*b4d0*/  ISETP.NE.AND P0, PT, R16, 0x3, PT ;  /* 0x000000031000780c */ /* 0x000fda0003f05270 */
[----:B------:R-:W-:Y:S05]  /*b4e0*/  @!P0 BRA `(.L_x_311) ;  /* 0x0000000000048947 */ /* 0x000fea0003800000 */
[----:B------:R-:W-:Y:S01]  /*b4f0*/  BPT.TRAP 0x1 ;  /* 0x000000040000795c */ /* 0x000fe20000300000 */
.L_x_311:
[----:B------:R-:W0:Y:S01]  /*b500*/  S2R R3, SR_CgaCtaId ;  /* 0x0000000000037919 */ /* 0x000e220000008800 */
[----:B------:R-:W-:Y:S02]  /*b510*/  MOV R2, 0x400 ;  /* 0x0000040000027802 */ /* 0x000fe40000000f00 */
[----:B------:R-:W-:Y:S02]  /*b520*/  SHF.L.U32 R4, R0, 0x1f, RZ ;  /* 0x0000001f00047819 */ /* 0x000fe400000006ff */
[----:B0-----:R-:W-:-:S05]  /*b530*/  LEA R2, R3, R2, 0x18 ;  /* 0x0000000203027211 */ /* 0x001fca00078ec0ff */
[----:B------:R-:W-:-:S04]  /*b540*/  VIADD R2, R2, 0x28 ;  /* 0x0000002802027836 */ /* 0x000fc80000000000 */
[C---:B------:R-:W-:Y:S02]  /*b550*/  IMAD R9, R7.reuse, 0x8, R2 ;  /* 0x0000000807097824 */ /* 0x040fe400078e0202 */
[----:B------:R-:W-:Y:S02]  /*b560*/  VIADD R7, R7, 0x1 ;  /* 0x0000000107077836 */ /* 0x000fe40000000000 */
[----:B------:R-:W0:Y:S03]  /*b570*/  SYNCS.PHASECHK.TRANS64.TRYWAIT P0, [R9+URZ], R4 ;  /* 0x00000004090075a7 */ /* 0x000e26000800017f */
[----:B------:R-:W-:-:S04]  /*b580*/  ISETP.NE.AND P1, PT, R7, 0x5, PT ;  /* 0x000000050700780c */ /* 0x000fc80003f25270 */
[----:B------:R-:W-:Y:S02]  /*b590*/  SEL R3, RZ, 0x1, P1 ;  /* 0x00000001ff037807 */ /* 0x000fe40000800000 */
[----:B------:R-:W-:Y:S02]  /*b5a0*/  SEL R7, R7, RZ, P1 ;  /* 0x000000ff07077207 */ /* 0x000fe40000800000 */
[----:B------:R-:W-:-:S03]  /*b5b0*/  LOP3.LUT R6, R0, R3, RZ, 0x3c, !PT ;  /* 0x0000000300067212 */ /* 0x000fc600078e3cff */
[----:B------:R-:W-:Y:S01]  /*b5c0*/  IMAD R8, R7, 0x8, R2 ;  /* 0x0000000807087824 */ /* 0x000fe200078e0202 */
[----:B------:R-:W-:Y:S01]  /*b5d0*/  SHF.L.U32 R5, R6, 0x1f, RZ ;  /* 0x0000001f06057819 */ /* 0x000fe200000006ff */
[----:B0-----:R-:W-:Y:S06]  /*b5e0*/  @!P0 BRA `(.L_x_312) ;  /* 0x00000004002c8947 */ /* 0x001fec0003800000 */
.L_x_326:
[----:B------:R-:W1:Y:S01]  /*b5f0*/  SYNCS.PHASECHK.TRANS64.TRYWAIT P0, [R8+URZ], R5 ;  /* 0x00000005080075a7 */ /* 0x000e62000800017f */
[----:B------:R-:W-:-:S05]  /*b600*/  VIADD R0, R7, 0x1 ;  /* 0x0000000107007836 */ /* 0x000fca0000000000 */
[----:B------:R-:W-:-:S04]  /*b610*/  ISETP.NE.AND P1, PT, R0, 0x5, PT ;  /* 0x000000050000780c */ /* 0x000fc80003f25270 */
[----:B------:R-:W-:Y:S02]  /*b620*/  SEL R3, RZ, 0x1, P1 ;  /* 0x00000001ff037807 */ /* 0x000fe40000800000 */
[----:B------:R-:W-:Y:S02]  /*b630*/  SEL R7, R0, RZ, P1 ;  /* 0x000000ff00077207 */ /* 0x000fe40000800000 */
[----:B------:R-:W-:-:S03]  /*b640*/  LOP3.LUT R6, R6, R3, RZ, 0x3c, !PT ;  /* 0x0000000306067212 */ /* 0x000fc600078e3cff */
[----:B0-----:R-:W-:Y:S01]  /*b650*/  IMAD R9, R7, 0x8, R2 ;  /* 0x0000000807097824 */ /* 0x001fe200078e0202 */
[----:B------:R-:W-:Y:S01]  /*b660*/  SHF.L.U32 R4, R6, 0x1f, RZ ;  /* 0x0000001f06047819 */ /* 0x000fe200000006ff */
[----:B-1----:R-:W-:Y:S06]  /*b670*/  @!P0 BRA `(.L_x_313) ;  /* 0x00000004001c8947 */ /* 0x002fec0003800000 */
.L_x_327:
[----:B------:R-:W1:Y:S01]  /*b680*/  SYNCS.PHASECHK.TRANS64.TRYWAIT P0, [R9+URZ], R4 ;  /* 0x00000004090075a7 */ /* 0x000e62000800017f */
[----:B------:R-:W-:-:S05]  /*b690*/  VIADD R0, R7, 0x1 ;  /* 0x0000000107007836 */ /* 0x000fca0000000000 */
[----:B------:R-:W-:-:S04]  /*b6a0*/  ISETP.NE.AND P1, PT, R0, 0x5, PT ;  /* 0x000000050000780c */ /* 0x000fc80003f25270 */
[----:B------:R-:W-:Y:S02]  /*b6b0*/  SEL R3, RZ, 0x1, P1 ;  /* 0x00000001ff037807 */ /* 0x000fe40000800000 */
[----:B------:R-:W-:Y:S02]  /*b6c0*/  SEL R7, R0, RZ, P1 ;  /* 0x000000ff00077207 */ /* 0x000fe40000800000 */
[----:B------:R-:W-:-:S03]  /*b6d0*/  LOP3.LUT R11, R6, R3, RZ, 0x3c, !PT ;  /* 0x00000003060b7212 */ /* 0x000fc600078e3cff */
[----:B------:R-:W-:Y:S01]  /*b6e0*/  IMAD R6, R7, 0x8, R2 ;  /* 0x0000000807067824 */ /* 0x000fe200078e0202 */
[----:B0-----:R-:W-:Y:S01]  /*b6f0*/  SHF.L.U32 R5, R11, 0x1f, RZ ;  /* 0x0000001f0b057819 */ /* 0x001fe200000006ff */
[----:B-1----:R-:W-:Y:S06]  /*b700*/  @!P0 BRA `(.L_x_314) ;  /* 0x00000004000c8947 */ /* 0x002fec0003800000 */
.L_x_328:
[----:B------:R-:W1:Y:S01]  /*b710*/  SYNCS.PHASECHK.TRANS64.TRYWAIT P0, [R6+URZ], R5 ;  /* 0x00000005060075a7 */ /* 0x000e62000800017f */
[----:B------:R-:W-:-:S05]  /*b720*/  VIADD R0, R7, 0x1 ;  /* 0x0000000107007836 */ /* 0x000fca0000000000 */
[----:B------:R-:W-:-:S04]  /*b730*/  ISETP.NE.AND P1, PT, R0, 0x5, PT ;  /* 0x000000050000780c */ /* 0x000fc80003f25270 */
[----:B0-----:R-:W-:Y:S02]  /*b740*/  SEL R4, RZ, 0x1, P1 ;  /* 0x00000001ff047807 */ /* 0x001fe40000800000 */
[----:B------:R-:W-:Y:S02]  /*b750*/  SEL R3, R0, RZ, P1 ;  /* 0x000000ff00037207 */ /* 0x000fe40000800000 */
[----:B------:R-:W-:Y:S01]  /*b760*/  LOP3.LUT R0, R11, R4, RZ, 0x3c, !PT ;  /* 0x000000040b007212 */ /* 0x000fe200078e3cff */
[----:B-1----:R-:W-:Y:S06]  /*b770*/  @!P0 BRA `(.L_x_315) ;  /* 0x0000000400048947 */ /* 0x002fec0003800000 */
.L_x_329:
[----:B------:R-:W-:Y:S01]  /*b780*/  IMAD R3, R3, 0x8, R2 ;  /* 0x0000000803037824 */ /* 0x000fe200078e0202 */
[----:B------:R-:W-:-:S07]  /*b790*/  SHF.L.U32 R0, R0, 0x1f, RZ ;  /* 0x0000001f00007819 */ /* 0x000fce00000006ff */
.L_x_316:
[----:B-1----:R1:W2:Y:S02]  /*b7a0*/  SYNCS.PHASECHK.TRANS64.TRYWAIT P0, [R3+URZ], R0 ;  /* 0x00000000030075a7 */ /* 0x0022a4000800017f */
[----:B--2---:R-:W-:Y:S05]  /*b7b0*/  @!P0 NANOSLEEP.SYNCS 0x989680 ;  /* 0x009896800000895d */ /* 0x004fea0003900000 */
[----:B------:R-:W2:Y:S02]  /*b7c0*/  @!P0 SYNCS.PHASECHK.TRANS64 P0, [R3+URZ], R0 ;  /* 0x00000000030085a7 */ /* 0x000ea4000800007f */
[----:B--2---:R-:W-:Y:S05]  /*b7d0*/  @!P0 BRA `(.L_x_316) ;  /* 0xfffffffc00f08947 */ /* 0x004fea000383ffff */
.L_x_310:
[----:B------:R-:W-:Y:S05]  /*b7e0*/  BSYNC B0 ;  /* 0x0000000000007941 */ /* 0x000fea0003800000 */
.L_x_309:
[----:B------:R-:W-:Y:S05]  /*b7f0*/  EXIT ;  /* 0x000000000000794d */ /* 0x000fea0003800000 */
.L_x_19:
[----:B-1----:R1:W2:Y:S02]  /*b800*/  SYNCS.PHASECHK.TRANS64.TRYWAIT P0, [R161+URZ], R0 ;  /* 0x00000000a10075a7 */ /* 0x0022a4000800017f */
[----:B--2---:R-:W-:Y:S05]  /*b810*/  @!P0 NANOSLEEP.SYNCS 0x989680 ;  /* 0x009896800000895d */ /* 0x004fea0003900000 */
[----:B------:R-:W2:Y:S02]  /*b820*/  @!P0 SYNCS.PHASECHK.TRANS64 P0, [R161+URZ], R0 ;  /* 0x00000000a10085a7 */ /* 0x000ea4000800007f */
[----:B--2---:R-:W-:Y:S05]  /*b830*/  @!P0 BRA `(.L_x_19) ;  /* 0xfffffffc00f08947 */ /* 0x004fea000383ffff */
[----:B------:R-:W-:Y:S05]  /*b840*/  BRA `(.L_x_317) ;  /* 0xffffff5c00ac7947 */ /* 0x000fea000383ffff */
.L_x_24:
[----:B--2---:R2:W3:Y:S02]  /*b850*/  SYNCS.PHASECHK.TRANS64.TRYWAIT P1, [R3+URZ], R0 ;  /* 0x00000000030075a7 */ /* 0x0044e4000802017f */
[----:B---3--:R-:W-:Y:S05]  /*b860*/  @!P1 NANOSLEEP.SYNCS 0x989680 ;  /* 0x009896800000995d */ /* 0x008fea0003900000 */
[----:B------:R-:W3:Y:S02]  /*b870*/  @!P1 SYNCS.PHASECHK.TRANS64 P1, [R3+URZ], R0 ;  /* 0x00000000030095a7 */ /* 0x000ee4000802007f */
[----:B---3--:R-:W-:Y:S05]  /*b880*/  @!P1 BRA `(.L_x_24) ;  /* 0xfffffffc00f09947 */ /* 0x008fea000383ffff */
[----:B------:R-:W-:Y:S05]  /*b890*/  BRA `(.L_x_23) ;  /* 0xffffff6000187947 */ /* 0x000fea000383ffff */
.L_x_29:
[----:B--2---:R-:W-:-:S04]  /*b8a0*/  IMAD.U32 R5, RZ, RZ, UR4 ;  /* 0x00000004ff057e24 */ /* 0x004fc8000f8e00ff */
[----:B------:R2:W3:Y:S03]  /*b8b0*/  SYNCS.PHASECHK.TRANS64.TRYWAIT P1, [R5+URZ], R4 ;  /* 0x00000004050075a7 */ /* 0x0004e6000802017f */
[----:B---3--:R-:W-:Y:S05]  /*b8c0*/  @!P1 NANOSLEEP.SYNCS 0x989680 ;  /* 0x009896800000995d */ /* 0x008fea0003900000 */
[----:B------:R-:W3:Y:S02]  /*b8d0*/  @!P1 SYNCS.PHASECHK.TRANS64 P1, [R5+URZ], R4 ;  /* 0x00000004050095a7 */ /* 0x000ee4000802007f */
[----:B---3--:R-:W-:Y:S05]  /*b8e0*/  @!P1 BRA `(.L_x_29) ;  /* 0xfffffffc00ec9947 */ /* 0x008fea000383ffff */
[----:B------:R-:W-:Y:S05]  /*b8f0*/  BRA `(.L_x_28) ;  /* 0xffffff6000f47947 */ /* 0x000fea000383ffff */
.L_x_35:
[----:B-1----:R1:W2:Y:S02]  /*b900*/  SYNCS.PHASECHK.TRANS64.TRYWAIT P0, [R161+URZ+0x10], R0 ;  /* 0x00001000a10075a7 */ /* 0x0022a4000800017f */
[----:B--2---:R-:W-:Y:S05]  /*b910*/  @!P0 NANOSLEEP.SYNCS 0x989680 ;  /* 0x009896800000895d */ /* 0x004fea0003900000 */
[----:B------:R-:W2:Y:S02]  /*b920*/  @!P0 SYNCS.PHASECHK.TRANS64 P0, [R161+URZ+0x10], R0 ;  /* 0x00001000a10085a7 */ /* 0x000ea4000800007f */
[----:B--2---:R-:W-:Y:S05]  /*b930*/  @!P0 BRA `(.L_x_35) ;  /* 0xfffffffc00f08947 */ /* 0x004fea000383ffff */
[----:B------:R-:W-:Y:S05]  /*b940*/  BRA `(.L_x_318) ;  /* 0xffffff68004c7947 */ /* 0x000fea000383ffff */
.L_x_296:
[----:B------:R-:W-:Y:S01]  /*b950*/  BSSY B1, `(.L_x_319) ;  /* 0x0000006000017945 */ /* 0x000fe20003800000 */
[----:B------:R-:W-:-:S07]  /*b960*/  IMAD.MOV.U32 R15, RZ, RZ, -0x1 ;  /* 0xffffffffff0f7424 */ /* 0x000fce00078e00ff */
[----:B-----5:R-:W-:Y:S05]  /*b970*/  WARPSYNC.COLLECTIVE R15, `(.L_x_320) ;  /* 0x000000000f0c7348 */ /* 0x020fea0003c00000 */
[----:B------:R-:W-:Y:S02]  /*b980*/  ELECT P6, UR62, PT ;  /* 0x00000000003e782f */ /* 0x000fe400038c0000 */
[----:B------:R-:W-:Y:S01]  /*b990*/  MOV R14, UR62 ;  /* 0x0000003e000e7c02 */ /* 0x000fe20008000f00 */
[----:B-----5:R-:W-:Y:S10]  /*b9a0*/  ENDCOLLECTIVE ;  /* 0x000000000000791b */ /* 0x020ff40003800000 */
.L_x_320:
[----:B------:R-:W-:Y:S05]  /*b9b0*/  BSYNC B1 ;  /* 0x0000000000017941 */ /* 0x000fea0003800000 */
.L_x_319:
[----:B------:R-:W-:Y:S05]  /*b9c0*/  BRA `(.L_x_321) ;  /* 0xffffffec00c87947 */ /* 0x000fea000383ffff */
.L_x_299:
[----:B0-----:R0:W1:Y:S02]  /*b9d0*/  SYNCS.PHASECHK.TRANS64.TRYWAIT P1, [R10+URZ+0x28], R5 ;  /* 0x000028050a0075a7 */ /* 0x001064000802017f */
[----:B-1----:R-:W-:Y:S05]  /*b9e0*/  @!P1 NANOSLEEP.SYNCS 0x989680 ;  /* 0x009896800000995d */ /* 0x002fea0003900000 */
[----:B------:R-:W1:Y:S02]  /*b9f0*/  @!P1 SYNCS.PHASECHK.TRANS64 P1, [R10+URZ+0x28], R5 ;  /* 0x000028050a0095a7 */ /* 0x000e64000802007f */
[----:B-1----:R-:W-:Y:S05]  /*ba00*/  @!P1 BRA `(.L_x_299) ;  /* 0xfffffffc00f09947 */ /* 0x002fea000383ffff */
[----:B------:R-:W-:Y:S05]  /*ba10*/  BRA `(.L_x_322) ;  /* 0xfffffff000007947 */ /* 0x000fea000383ffff */
.L_x_308:
[----:B------:R-:W-:Y:S01]  /*ba20*/  BSSY B0, `(.L_x_323) ;  /* 0x0000006000007945 */ /* 0x000fe20003800000 */
[----:B------:R-:W-:-:S07]  /*ba30*/  IMAD.MOV.U32 R15, RZ, RZ, -0x1 ;  /* 0xffffffffff0f7424 */ /* 0x000fce00078e00ff */
[----:B-----5:R-:W-:Y:S05]  /*ba40*/  WARPSYNC.COLLECTIVE R15, `(.L_x_324) ;  /* 0x000000000f0c7348 */ /* 0x020fea0003c00000 */
[----:B------:R-:W-:Y:S02]  /*ba50*/  ELECT P6, UR62, PT ;  /* 0x00000000003e782f */ /* 0x000fe400038c0000 */
[----:B------:R-:W-:Y:S01]  /*ba60*/  MOV R14, UR62 ;  /* 0x0000003e000e7c02 */ /* 0x000fe20008000f00 */
[----:B-----5:R-:W-:Y:S10]  /*ba70*/  ENDCOLLECTIVE ;  /* 0x000000000000791b */ /* 0x020ff40003800000 */
.L_x_324:
[----:B------:R-:W-:Y:S05]  /*ba80*/  BSYNC B0 ;  /* 0x0000000000007941 */ /* 0x000fea0003800000 */
.L_x_323:
[----:B------:R-:W-:Y:S05]  /*ba90*/  BRA `(.L_x_325) ;  /* 0xfffffff800807947 */ /* 0x000fea000383ffff */
.L_x_312:
[----:B0-----:R0:W1:Y:S02]  /*baa0*/  SYNCS.PHASECHK.TRANS64.TRYWAIT P0, [R9+URZ], R4 ;  /* 0x00000004090075a7 */ /* 0x001064000800017f */
[----:B-1----:R-:W-:Y:S05]  /*bab0*/  @!P0 NANOSLEEP.SYNCS 0x989680 ;  /* 0x009896800000895d */ /* 0x002fea0003900000 */
[----:B------:R-:W1:Y:S02]  /*bac0*/  @!P0 SYNCS.PHASECHK.TRANS64 P0, [R9+URZ], R4 ;  /* 0x00000004090085a7 */ /* 0x000e64000800007f */
[----:B-1----:R-:W-:Y:S05]  /*bad0*/  @!P0 BRA `(.L_x_312) ;  /* 0xfffffffc00f08947 */ /* 0x002fea000383ffff */
[----:B------:R-:W-:Y:S05]  /*bae0*/  BRA `(.L_x_326) ;  /* 0xfffffff800c07947 */ /* 0x000fea000383ffff */
.L_x_313:
[----:B0-----:R0:W1:Y:S02]  /*baf0*/  SYNCS.PHASECHK.TRANS64.TRYWAIT P0, [R8+URZ], R5 ;  /* 0x00000005080075a7 */ /* 0x001064000800017f */
[----:B-1----:R-:W-:Y:S05]  /*bb00*/  @!P0 NANOSLEEP.SYNCS 0x989680 ;  /* 0x009896800000895d */ /* 0x002fea0003900000 */
[----:B------:R-:W1:Y:S02]  /*bb10*/  @!P0 SYNCS.PHASECHK.TRANS64 P0, [R8+URZ], R5 ;  /* 0x00000005080085a7 */ /* 0x000e64000800007f */
[----:B-1----:R-:W-:Y:S05]  /*bb20*/  @!P0 BRA `(.L_x_313) ;  /* 0xfffffffc00f08947 */ /* 0x002fea000383ffff */
[----:B------:R-:W-:Y:S05]  /*bb30*/  BRA `(.L_x_327) ;  /* 0xfffffff800d07947 */ /* 0x000fea000383ffff */
.L_x_314:
[----:B0-----:R0:W1:Y:S02]  /*bb40*/  SYNCS.PHASECHK.TRANS64.TRYWAIT P0, [R9+URZ], R4 ;  /* 0x00000004090075a7 */ /* 0x001064000800017f */
[----:B-1----:R-:W-:Y:S05]  /*bb50*/  @!P0 NANOSLEEP.SYNCS 0x989680 ;  /* 0x009896800000895d */ /* 0x002fea0003900000 */
[----:B------:R-:W1:Y:S02]  /*bb60*/  @!P0 SYNCS.PHASECHK.TRANS64 P0, [R9+URZ], R4 ;  /* 0x00000004090085a7 */ /* 0x000e64000800007f */
[----:B-1----:R-:W-:Y:S05]  /*bb70*/  @!P0 BRA `(.L_x_314) ;  /* 0xfffffffc00f08947 */ /* 0x002fea000383ffff */
[----:B------:R-:W-:Y:S05]  /*bb80*/  BRA `(.L_x_328) ;  /* 0xfffffff800e07947 */ /* 0x000fea000383ffff */
.L_x_315:
[----:B0-----:R0:W1:Y:S02]  /*bb90*/  SYNCS.PHASECHK.TRANS64.TRYWAIT P0, [R6+URZ], R5 ;  /* 0x00000005060075a7 */ /* 0x001064000800017f */
[----:B-1----:R-:W-:Y:S05]  /*bba0*/  @!P0 NANOSLEEP.SYNCS 0x989680 ;  /* 0x009896800000895d */ /* 0x002fea0003900000 */
[----:B------:R-:W1:Y:S02]  /*bbb0*/  @!P0 SYNCS.PHASECHK.TRANS64 P0, [R6+URZ], R5 ;  /* 0x00000005060085a7 */ /* 0x000e64000800007f */
[----:B-1----:R-:W-:Y:S05]  /*bbc0*/  @!P0 BRA `(.L_x_315) ;  /* 0xfffffffc00f08947 */ /* 0x002fea000383ffff */
[----:B------:R-:W-:Y:S05]  /*bbd0*/  BRA `(.L_x_329) ;  /* 0xfffffff800e87947 */ /* 0x000fea000383ffff */
.L_x_330:
[----:B------:R-:W-:-:S00]  /*bbe0*/  BRA `(.L_x_330) ;  /* 0xfffffffc00fc7947 */ /* 0x000fc0000383ffff */
[----:B------:R-:W-:-:S00]  /*bbf0*/  NOP ;  /* 0x0000000000007918 */ /* 0x000fc00000000000 */
        /* <DEDUP_REMOVED lines=8> */
.L_x_331:


//--------------------- .nv.global.init           --------------------------
	.section	.nv.global.init,"aw",@progbits
.nv.global.init:
	.type		$str$22,@object
	.size		$str$22,($str$23 - $str$22)
$str$22:
        /*0000*/ 	.byte	0x6b, 0x5f, 0x74, 0x69, 0x6c, 0x65, 0x5f, 0x63, 0x6f, 0x75, 0x6e, 0x74, 0x20, 0x3e, 0x3d, 0x20
        /*0010*/ 	.byte	0x31, 0x00
	.type		$str$23,@object
	.size		$str$23,(__unnamed_1 - $str$23)
$str$23:
        /*0012*/ 	.byte	0x2f, 0x74, 0x6d, 0x70, 0x2f, 0x63, 0x75, 0x74, 0x6c, 0x61, 0x73, 0x73, 0x5f, 0x73, 0x77, 0x65
        /*0022*/ 	.byte	0x65, 0x70, 0x5f, 0x73, 0x72, 0x63, 0x2f, 0x69, 0x6e, 0x63, 0x6c, 0x75, 0x64, 0x65, 0x2f, 0x63
        /*0032*/ 	.byte	0x75, 0x74, 0x6c, 0x61, 0x73, 0x73, 0x2f, 0x67, 0x65, 0x6d, 0x6d, 0x2f, 0x63, 0x6f, 0x6c, 0x6c
        /*0042*/ 	.byte	0x65, 0x63, 0x74, 0x69, 0x76, 0x65, 0x2f, 0x73, 0x6d, 0x39, 0x30, 0x5f, 0x6d, 0x6d, 0x61, 0x5f
        /*0052*/ 	.byte	0x74, 0x6d, 0x61, 0x5f, 0x67, 0x6d, 0x6d, 0x61, 0x5f, 0x73, 0x73, 0x5f, 0x77, 0x61, 0x72, 0x70
        /*0062*/ 	.byte	0x73, 0x70, 0x65, 0x63, 0x69, 0x61, 0x6c, 0x69, 0x7a, 0x65, 0x64, 0x2e, 0x68, 0x70, 0x70, 0x00
	.type		__unnamed_1,@object
	.size		__unnamed_1,(.L_0 - __unnamed_1)
__unnamed_1:
        /*0072*/ 	.byte	0x76, 0x6f, 0x69, 0x64, 0x20, 0x63, 0x75, 0x74, 0x6c, 0x61, 0x73, 0x73, 0x3a, 0x3a, 0x67, 0x65
        /* <DEDUP_REMOVED lines=178> */
.L_0:


//--------------------- .nv.shared._ZN7cutlass13device_kernelINS_4gemm6kernel13GemmUniversalIN4cute5tupleIJiiiiEEENS1_10collective13CollectiveMmaINS1_34MainloopSm90TmaGmmaWarpSpecializedILi5ENS5_IJNS4_1CILi2EEESB_NSA_ILi1EEEEEENS1_32KernelTmaWarpSpecializedPingpongEEENS5_IJNSA_ILi64EEENSA_ILi256EEENSA_ILi32EEEEEENS_10tfloat32_tENS5_IJlSC_lEEESK_SL_NS4_8TiledMMAINS4_8MMA_AtomIJNS4_4SM904GMMA30MMA_64x256x8_F32TF32TF32_SS_TNILNSP_7ScaleInE1ELSR_1EEEEEENS4_6LayoutINS5_IJSC_SC_SC_EEENS5_IJNSA_ILi0EEESW_SW_EEEEENS5_IJNS4_10UnderscoreESZ_SZ_EEEEENS4_23SM90_TMA_LOAD_MULTICASTENS4_14ComposedLayoutINS4_7SwizzleILi3ELi4ELi3EEENS4_18smem_ptr_flag_bitsILi32EEENSU_INS5_IJNSA_ILi8EEESI_EEENS5_IJSI_SC_EEEEEEEvNS4_8identityES12_S1C_vS1D_EENS_8epilogue10collective6detail29Sm90TmaWarpSpecializedAdapterINS1G_15DefaultEpilogueISK_SL_SL_NS1F_6thread17LinearCombinationISK_Li1EffLNS1K_9ScaleType4KindE0ELNS_15FloatRoundStyleE2ESK_EENS1_15EpilogueDefaultEEEEEvvEEEEvNT_6ParamsE --------------------------
	.section	.nv.shared._ZN7cutlass13device_kernelINS_4gemm6kernel13GemmUniversalIN4cute5tupleIJiiiiEEENS1_10collective13CollectiveMmaINS1_34MainloopSm90TmaGmmaWarpSpecializedILi5ENS5_IJNS4_1CILi2EEESB_NSA_ILi1EEEEEENS1_32KernelTmaWarpSpecializedPingpongEEENS5_IJNSA_ILi64EEENSA_ILi256EEENSA_ILi32EEEEEENS_10tfloat32_tENS5_IJlSC_lEEESK_SL_NS4_8TiledMMAINS4_8MMA_AtomIJNS4_4SM904GMMA30MMA_64x256x8_F32TF32TF32_SS_TNILNSP_7ScaleInE1ELSR_1EEEEEENS4_6LayoutINS5_IJSC_SC_SC_EEENS5_IJNSA_ILi0EEESW_SW_EEEEENS5_IJNS4_10UnderscoreESZ_SZ_EEEEENS4_23SM90_TMA_LOAD_MULTICASTENS4_14ComposedLayoutINS4_7SwizzleILi3ELi4ELi3EEENS4_18smem_ptr_flag_bitsILi32EEENSU_INS5_IJNSA_ILi8EEESI_EEENS5_IJSI_SC_EEEEEEEvNS4_8identityES12_S1C_vS1D_EENS_8epilogue10collective6detail29Sm90TmaWarpSpecializedAdapterINS1G_15DefaultEpilogueISK_SL_SL_NS1F_6thread17LinearCombinationISK_Li1EffLNS1K_9ScaleType4KindE0ELNS_15FloatRoundStyleE2ESK_EENS1_15EpilogueDefaultEEEEEvvEEEEvNT_6ParamsE,"aw",@nobits
	.sectionflags	@""
	.align	16
	.zero		1024


//--------------------- .nv.shared.reserved.0     --------------------------
	.section	.nv.shared.reserved.0,"aw",@nobits
	.weak		__nv_reservedSMEM_offset_0_alias
	.size		__nv_reservedSMEM_offset_0_alias, 0, 0
	.other		__nv_reservedSMEM_offset_0_alias,@"STO_CUDA_RESERVED_SHARED STV_DEFAULT"
__nv_reservedSMEM_offset_0_alias:
	.zero		0


//--------------------- .nv.global                --------------------------
	.section	.nv.global,"aw",@nobits
.nv.global:
	.type		_ZN39_INTERNAL_936e9f08_4_k_cu_59c568c0_68314cute1_E,@object
	.size		_ZN39_INTERNAL_936e9f08_4_k_cu_59c568c0_68314cute1_E,(_ZN39_INTERNAL_936e9f08_4_k_cu_59c568c0_68314cuda3std3__45__cpo6cbeginE - _ZN39_INTERNAL_936e9f08_4_k_cu_59c568c0_68314cute1_E)
_ZN39_INTERNAL_936e9f08_4_k_cu_59c568c0_68314cute1_E:
	.zero		1
	.type		_ZN39_INTERNAL_936e9f08_4_k_cu_59c568c0_68314cuda3std3__45__cpo6cbeginE,@object
	.size		_ZN39_INTERNAL_936e9f08_4_k_cu_59c568c0_68314cuda3std3__45__cpo6cbeginE,(_ZN39_INTERNAL_936e9f08_4_k_cu_59c568c0_68314cuda3std3__48in_placeE - _ZN39_INTERNAL_936e9f08_4_k_cu_59c568c0_68314cuda3std3__45__cpo6cbeginE)
_ZN39_INTERNAL_936e9f08_4_k_cu_59c568c0_68314cuda3std3__45__cpo6cbeginE:
	.zero		1
	.type		_ZN39_INTERNAL_936e9f08_4_k_cu_59c568c0_68314cuda3std3__48in_placeE,@object
	.size		_ZN39_INTERNAL_936e9f08_4_k_cu_59c568c0_68314cuda3std3__48in_placeE,(_ZN39_INTERNAL_936e9f08_4_k_cu_59c568c0_68314cuda3std6ranges3__45__cpo9iter_moveE - _ZN39_INTERNAL_936e9f08_4_k_cu_59c568c0_68314cuda3std3__48in_placeE)
_ZN39_INTERNAL_936e9f08_4_k_cu_59c568c0_68314cuda3std3__48in_placeE:
	.zero		1
	.type		_ZN39_INTERNAL_936e9f08_4_k_cu_59c568c0_68314cuda3std6ranges3__45__cpo9iter_moveE,@object
	.size		_ZN39_INTERNAL_936e9f08_4_k_cu_59c568c0_68314cuda3std6ranges3__45__cpo9iter_moveE,(_ZN39_INTERNAL_936e9f08_4_k_cu_59c568c0_68314cuda3std3__45__cpo5beginE - _ZN39_INTERNAL_936e9f08_4_k_cu_59c568c0_68314cuda3std6ranges3__45__cpo9iter_moveE)
_ZN39_INTERNAL_936e9f08_4_k_cu_59c568c0_68314cuda3std6ranges3__45__cpo9iter_moveE:
	.zero		1
	.type		_ZN39_INTERNAL_936e9f08_4_k_cu_59c568c0_68314cuda3std3__45__cpo5beginE,@object
	.size		_ZN39_INTERNAL_936e9f08_4_k_cu_59c568c0_68314cuda3std3__45__cpo5beginE,(_ZN39_INTERNAL_936e9f08_4_k_cu_59c568c0_68314cuda3std3__441_GLOBAL__N__936e9f08_4_k_cu_59c568c0_68316ignoreE - _ZN39_INTERNAL_936e9f08_4_k_cu_59c568c0_68314cuda3std3__45__cpo5beginE)
_ZN39_INTERNAL_936e9f08_4_k_cu_59c568c0_68314cuda3std3__45__cpo5beginE:
	.zero		1
	.type		_ZN39_INTERNAL_936e9f08_4_k_cu_59c568c0_68314cuda3std3__441_GLOBAL__N__936e9f08_4_k_cu_59c568c0_68316ignoreE,@object
	.size		_ZN39_INTERNAL_936e9f08_4_k_cu_59c568c0_68314cuda3std3__441_GLOBAL__N__936e9f08_4_k_cu_59c568c0_68316ignoreE,(_ZN39_INTERNAL_936e9f08_4_k_cu_59c568c0_68314cute7productE - _ZN39_INTERNAL_936e9f08_4_k_cu_59c568c0_68314cuda3std3__441_GLOBAL__N__936e9f08_4_k_cu_59c568c0_68316ignoreE)
_ZN39_INTERNAL_936e9f08_4_k_cu_59c568c0_68314cuda3std3__441_GLOBAL__N__936e9f08_4_k_cu_59c568c0_68316ignoreE:
	.zero		1
	.type		_ZN39_INTERNAL_936e9f08_4_k_cu_59c568c0_68314cute7productE,@object
	.size		_ZN39_INTERNAL_936e9f08_4_k_cu_59c568c0_68314cute7productE,(_ZN39_INTERNAL_936e9f08_4_k_cu_59c568c0_68314cuda3std3__45__cpo3endE - _ZN39_INTERNAL_936e9f08_4_k_cu_59c568c0_68314cute7productE)
_ZN39_INTERNAL_936e9f08_4_k_cu_59c568c0_68314cute7productE:
	.zero		1
	.type		_ZN39_INTERNAL_936e9f08_4_k_cu_59c568c0_68314cuda3std3__45__cpo3endE,@object
	.size		_ZN39_INTERNAL_936e9f08_4_k_cu_59c568c0_68314cuda3std3__45__cpo3endE,(_ZN39_INTERNAL_936e9f08_4_k_cu_59c568c0_68314cuda3std3__419piecewise_constructE - _ZN39_INTERNAL_936e9f08_4_k_cu_59c568c0_68314cuda3std3__45__cpo3endE)
_ZN39_INTERNAL_936e9f08_4_k_cu_59c568c0_68314cuda3std3__45__cpo3endE:
	.zero		1
	.type		_ZN39_INTERNAL_936e9f08_4_k_cu_59c568c0_68314cuda3std3__419piecewise_constructE,@object
	.size		_ZN39_INTERNAL_936e9f08_4_k_cu_59c568c0_68314cuda3std3__419piecewise_constructE,(_ZN39_INTERNAL_936e9f08_4_k_cu_59c568c0_68314cuda3std3__45__cpo4cendE - _ZN39_INTERNAL_936e9f08_4_k_cu_59c568c0_68314cuda3std3__419piecewise_constructE)
_ZN39_INTERNAL_936e9f08_4_k_cu_59c568c0_68314cuda3std3__419piecewise_constructE:
	.zero		1
	.type		_ZN39_INTERNAL_936e9f08_4_k_cu_59c568c0_68314cuda3std3__45__cpo4cendE,@object
	.size		_ZN39_INTERNAL_936e9f08_4_k_cu_59c568c0_68314cuda3std3__45__cpo4cendE,(_ZN39_INTERNAL_936e9f08_4_k_cu_59c568c0_68314cuda3std6ranges3__45__cpo4swapE - _ZN39_INTERNAL_936e9f08_4_k_cu_59c568c0_68314cuda3std3__45__cpo4cendE)
_ZN39_INTERNAL_936e9f08_4_k_cu_59c568c0_68314cuda3std3__45__cpo4cendE:
	.zero		1
	.type		_ZN39_INTERNAL_936e9f08_4_k_cu_59c568c0_68314cuda3std6ranges3__45__cpo4swapE,@object
	.size		_ZN39_INTERNAL_936e9f08_4_k_cu_59c568c0_68314cuda3std6ranges3__45__cpo4swapE,(.L_8 - _ZN39_INTERNAL_936e9f08_4_k_cu_59c568c0_68314cuda3std6ranges3__45__cpo4swapE)
_ZN39_INTERNAL_936e9f08_4_k_cu_59c568c0_68314cuda3std6ranges3__45__cpo4swapE:
	.zero		1
.L_8:


//--------------------- .nv.constant0._ZN7cutlass13device_kernelINS_4gemm6kernel13GemmUniversalIN4cute5tupleIJiiiiEEENS1_10collective13CollectiveMmaINS1_34MainloopSm90TmaGmmaWarpSpecializedILi5ENS5_IJNS4_1CILi2EEESB_NSA_ILi1EEEEEENS1_32KernelTmaWarpSpecializedPingpongEEENS5_IJNSA_ILi64EEENSA_ILi256EEENSA_ILi32EEEEEENS_10tfloat32_tENS5_IJlSC_lEEESK_SL_NS4_8TiledMMAINS4_8MMA_AtomIJNS4_4SM904GMMA30MMA_64x256x8_F32TF32TF32_SS_TNILNSP_7ScaleInE1ELSR_1EEEEEENS4_6LayoutINS5_IJSC_SC_SC_EEENS5_IJNSA_ILi0EEESW_SW_EEEEENS5_IJNS4_10UnderscoreESZ_SZ_EEEEENS4_23SM90_TMA_LOAD_MULTICASTENS4_14ComposedLayoutINS4_7SwizzleILi3ELi4ELi3EEENS4_18smem_ptr_flag_bitsILi32EEENSU_INS5_IJNSA_ILi8EEESI_EEENS5_IJSI_SC_EEEEEEEvNS4_8identityES12_S1C_vS1D_EENS_8epilogue10collective6detail29Sm90TmaWarpSpecializedAdapterINS1G_15DefaultEpilogueISK_SL_SL_NS1F_6thread17LinearCombinationISK_Li1EffLNS1K_9ScaleType4KindE0ELNS_15FloatRoundStyleE2ESK_EENS1_15EpilogueDefaultEEEEEvvEEEEvNT_6ParamsE --------------------------
	.section	.nv.constant0._ZN7cutlass13device_kernelINS_4gemm6kernel13GemmUniversalIN4cute5tupleIJiiiiEEENS1_10collective13CollectiveMmaINS1_34MainloopSm90TmaGmmaWarpSpecializedILi5ENS5_IJNS4_1CILi2EEESB_NSA_ILi1EEEEEENS1_32KernelTmaWarpSpecializedPingpongEEENS5_IJNSA_ILi64EEENSA_ILi256EEENSA_ILi32EEEEEENS_10tfloat32_tENS5_IJlSC_lEEESK_SL_NS4_8TiledMMAINS4_8MMA_AtomIJNS4_4SM904GMMA30MMA_64x256x8_F32TF32TF32_SS_TNILNSP_7ScaleInE1ELSR_1EEEEEENS4_6LayoutINS5_IJSC_SC_SC_EEENS5_IJNSA_ILi0EEESW_SW_EEEEENS5_IJNS4_10UnderscoreESZ_SZ_EEEEENS4_23SM90_TMA_LOAD_MULTICASTENS4_14ComposedLayoutINS4_7SwizzleILi3ELi4ELi3EEENS4_18smem_ptr_flag_bitsILi32EEENSU_INS5_IJNSA_ILi8EEESI_EEENS5_IJSI_SC_EEEEEEEvNS4_8identityES12_S1C_vS1D_EENS_8epilogue10collective6detail29Sm90TmaWarpSpecializedAdapterINS1G_15DefaultEpilogueISK_SL_SL_NS1F_6thread17LinearCombinationISK_Li1EffLNS1K_9ScaleType4KindE0ELNS_15FloatRoundStyleE2ESK_EENS1_15EpilogueDefaultEEEEEvvEEEEvNT_6ParamsE,"a",@progbits
	.sectionflags	@""
	.align	4
.nv.constant0._ZN7cutlass13device_kernelINS_4gemm6kernel13GemmUniversalIN4cute5tupleIJiiiiEEENS1_10collective13CollectiveMmaINS1_34MainloopSm90TmaGmmaWarpSpecializedILi5ENS5_IJNS4_1CILi2EEESB_NSA_ILi1EEEEEENS1_32KernelTmaWarpSpecializedPingpongEEENS5_IJNSA_ILi64EEENSA_ILi256EEENSA_ILi32EEEEEENS_10tfloat32_tENS5_IJlSC_lEEESK_SL_NS4_8TiledMMAINS4_8MMA_AtomIJNS4_4SM904GMMA30MMA_64x256x8_F32TF32TF32_SS_TNILNSP_7ScaleInE1ELSR_1EEEEEENS4_6LayoutINS5_IJSC_SC_SC_EEENS5_IJNSA_ILi0EEESW_SW_EEEEENS5_IJNS4_10UnderscoreESZ_SZ_EEEEENS4_23SM90_TMA_LOAD_MULTICASTENS4_14ComposedLayoutINS4_7SwizzleILi3ELi4ELi3EEENS4_18smem_ptr_flag_bitsILi32EEENSU_INS5_IJNSA_ILi8EEESI_EEENS5_IJSI_SC_EEEEEEEvNS4_8identityES12_S1C_vS1D_EENS_8epilogue10collective6detail29Sm90TmaWarpSpecializedAdapterINS1G_15DefaultEpilogueISK_SL_SL_NS1F_6thread17LinearCombinationISK_Li1EffLNS1K_9ScaleType4KindE0ELNS_15FloatRoundStyleE2ESK_EENS1_15EpilogueDefaultEEEEEvvEEEEvNT_6ParamsE:
	.zero		1664


//--------------------- SYMBOLS --------------------------

	.type		.nv.reservedSmem.offset0,@object
	.size		.nv.reservedSmem.offset0,0x4
	.type		__assertfail,@function
